//
// Generated by NVIDIA NVVM Compiler
//
// Compiler Build ID: CL-36424714
// Cuda compilation tools, release 13.0, V13.0.88
// Based on NVVM 20.0.0
//

.version 9.0
.target sm_100
.address_size 64

	// .globl	_Z21assign_and_accumulatePKfS0_PiPfS1_PKiS1_iii

.visible .entry _Z21assign_and_accumulatePKfS0_PiPfS1_PKiS1_iii(
	.param .u64 .ptr .align 1 _Z21assign_and_accumulatePKfS0_PiPfS1_PKiS1_iii_param_0,
	.param .u64 .ptr .align 1 _Z21assign_and_accumulatePKfS0_PiPfS1_PKiS1_iii_param_1,
	.param .u64 .ptr .align 1 _Z21assign_and_accumulatePKfS0_PiPfS1_PKiS1_iii_param_2,
	.param .u64 .ptr .align 1 _Z21assign_and_accumulatePKfS0_PiPfS1_PKiS1_iii_param_3,
	.param .u64 .ptr .align 1 _Z21assign_and_accumulatePKfS0_PiPfS1_PKiS1_iii_param_4,
	.param .u64 .ptr .align 1 _Z21assign_and_accumulatePKfS0_PiPfS1_PKiS1_iii_param_5,
	.param .u64 .ptr .align 1 _Z21assign_and_accumulatePKfS0_PiPfS1_PKiS1_iii_param_6,
	.param .u32 _Z21assign_and_accumulatePKfS0_PiPfS1_PKiS1_iii_param_7,
	.param .u32 _Z21assign_and_accumulatePKfS0_PiPfS1_PKiS1_iii_param_8,
	.param .u32 _Z21assign_and_accumulatePKfS0_PiPfS1_PKiS1_iii_param_9
)
{
	.reg .pred 	%p<65>;
	.reg .b32 	%r<196>;
	.reg .b32 	%f<280>;
	.reg .b64 	%rd<141>;

	ld.param.u64 	%rd18, [_Z21assign_and_accumulatePKfS0_PiPfS1_PKiS1_iii_param_0];
	ld.param.u64 	%rd19, [_Z21assign_and_accumulatePKfS0_PiPfS1_PKiS1_iii_param_1];
	ld.param.u64 	%rd20, [_Z21assign_and_accumulatePKfS0_PiPfS1_PKiS1_iii_param_2];
	ld.param.u64 	%rd21, [_Z21assign_and_accumulatePKfS0_PiPfS1_PKiS1_iii_param_3];
	ld.param.u64 	%rd22, [_Z21assign_and_accumulatePKfS0_PiPfS1_PKiS1_iii_param_4];
	ld.param.u64 	%rd17, [_Z21assign_and_accumulatePKfS0_PiPfS1_PKiS1_iii_param_5];
	ld.param.u64 	%rd23, [_Z21assign_and_accumulatePKfS0_PiPfS1_PKiS1_iii_param_6];
	ld.param.u32 	%r94, [_Z21assign_and_accumulatePKfS0_PiPfS1_PKiS1_iii_param_7];
	ld.param.u32 	%r95, [_Z21assign_and_accumulatePKfS0_PiPfS1_PKiS1_iii_param_8];
	ld.param.u32 	%r96, [_Z21assign_and_accumulatePKfS0_PiPfS1_PKiS1_iii_param_9];
	cvta.to.global.u64 	%rd1, %rd19;
	cvta.to.global.u64 	%rd2, %rd21;
	cvta.to.global.u64 	%rd3, %rd18;
	cvta.to.global.u64 	%rd4, %rd22;
	cvta.to.global.u64 	%rd5, %rd23;
	cvta.to.global.u64 	%rd6, %rd17;
	cvta.to.global.u64 	%rd7, %rd20;
	mov.u32 	%r97, %ctaid.x;
	mov.u32 	%r1, %ntid.x;
	mov.u32 	%r98, %tid.x;
	mad.lo.s32 	%r2, %r97, %r1, %r98;
	setp.ge.s32 	%p1, %r2, %r94;
	@%p1 bra 	$L__BB0_86;
	setp.lt.s32 	%p2, %r95, 1;
	mov.u32 	%r99, %nctaid.x;
	mul.lo.s32 	%r3, %r1, %r99;
	@%p2 bra 	$L__BB0_47;
	setp.lt.s32 	%p30, %r96, 1;
	@%p30 bra 	$L__BB0_34;
	and.b32  	%r4, %r96, 15;
	and.b32  	%r5, %r96, 7;
	and.b32  	%r6, %r96, 3;
	and.b32  	%r7, %r96, 2147483640;
$L__BB0_4:
	mul.lo.s32 	%r9, %r2, %r96;
	mov.f32 	%f269, 0f7F7FFFFF;
	mov.b32 	%r167, 0;
	mov.u32 	%r168, %r167;
$L__BB0_5:
	add.s32 	%r136, %r96, -1;
	setp.lt.u32 	%p43, %r136, 7;
	mul.lo.s32 	%r22, %r167, %r96;
	mov.f32 	%f277, 0f00000000;
	mov.b32 	%r172, 0;
	@%p43 bra 	$L__BB0_8;
	and.b32  	%r137, %r96, 2147483640;
	neg.s32 	%r170, %r137;
	mul.wide.u32 	%rd72, %r22, 4;
	add.s64 	%rd73, %rd1, %rd72;
	add.s64 	%rd140, %rd73, 16;
	mov.f32 	%f277, 0f00000000;
	mov.u32 	%r169, %r9;
$L__BB0_7:
	.pragma "nounroll";
	mul.wide.s32 	%rd74, %r169, 4;
	add.s64 	%rd75, %rd3, %rd74;
	ld.global.nc.f32 	%f149, [%rd75];
	ld.global.nc.f32 	%f150, [%rd140+-16];
	sub.f32 	%f151, %f149, %f150;
	fma.rn.f32 	%f152, %f151, %f151, %f277;
	ld.global.nc.f32 	%f153, [%rd75+4];
	ld.global.nc.f32 	%f154, [%rd140+-12];
	sub.f32 	%f155, %f153, %f154;
	fma.rn.f32 	%f156, %f155, %f155, %f152;
	ld.global.nc.f32 	%f157, [%rd75+8];
	ld.global.nc.f32 	%f158, [%rd140+-8];
	sub.f32 	%f159, %f157, %f158;
	fma.rn.f32 	%f160, %f159, %f159, %f156;
	ld.global.nc.f32 	%f161, [%rd75+12];
	ld.global.nc.f32 	%f162, [%rd140+-4];
	sub.f32 	%f163, %f161, %f162;
	fma.rn.f32 	%f164, %f163, %f163, %f160;
	ld.global.nc.f32 	%f165, [%rd75+16];
	ld.global.nc.f32 	%f166, [%rd140];
	sub.f32 	%f167, %f165, %f166;
	fma.rn.f32 	%f168, %f167, %f167, %f164;
	ld.global.nc.f32 	%f169, [%rd75+20];
	ld.global.nc.f32 	%f170, [%rd140+4];
	sub.f32 	%f171, %f169, %f170;
	fma.rn.f32 	%f172, %f171, %f171, %f168;
	ld.global.nc.f32 	%f173, [%rd75+24];
	ld.global.nc.f32 	%f174, [%rd140+8];
	sub.f32 	%f175, %f173, %f174;
	fma.rn.f32 	%f176, %f175, %f175, %f172;
	ld.global.nc.f32 	%f177, [%rd75+28];
	ld.global.nc.f32 	%f178, [%rd140+12];
	sub.f32 	%f179, %f177, %f178;
	fma.rn.f32 	%f277, %f179, %f179, %f176;
	add.s32 	%r170, %r170, 8;
	add.s32 	%r169, %r169, 8;
	add.s64 	%rd140, %rd140, 32;
	setp.ne.s32 	%p44, %r170, 0;
	mov.u32 	%r172, %r7;
	@%p44 bra 	$L__BB0_7;
$L__BB0_8:
	setp.eq.s32 	%p45, %r5, 0;
	@%p45 bra 	$L__BB0_16;
	add.s32 	%r138, %r5, -1;
	setp.lt.u32 	%p46, %r138, 3;
	@%p46 bra 	$L__BB0_11;
	add.s32 	%r139, %r172, %r9;
	mul.wide.s32 	%rd76, %r139, 4;
	add.s64 	%rd77, %rd3, %rd76;
	ld.global.nc.f32 	%f181, [%rd77];
	add.s32 	%r140, %r172, %r22;
	mul.wide.u32 	%rd78, %r140, 4;
	add.s64 	%rd79, %rd1, %rd78;
	ld.global.nc.f32 	%f182, [%rd79];
	sub.f32 	%f183, %f181, %f182;
	fma.rn.f32 	%f184, %f183, %f183, %f277;
	ld.global.nc.f32 	%f185, [%rd77+4];
	cvt.u64.u32 	%rd80, %r22;
	cvt.u64.u32 	%rd81, %r172;
	add.s64 	%rd82, %rd81, %rd80;
	shl.b64 	%rd83, %rd82, 2;
	add.s64 	%rd84, %rd1, %rd83;
	ld.global.nc.f32 	%f186, [%rd84+4];
	sub.f32 	%f187, %f185, %f186;
	fma.rn.f32 	%f188, %f187, %f187, %f184;
	ld.global.nc.f32 	%f189, [%rd77+8];
	ld.global.nc.f32 	%f190, [%rd84+8];
	sub.f32 	%f191, %f189, %f190;
	fma.rn.f32 	%f192, %f191, %f191, %f188;
	ld.global.nc.f32 	%f193, [%rd77+12];
	ld.global.nc.f32 	%f194, [%rd84+12];
	sub.f32 	%f195, %f193, %f194;
	fma.rn.f32 	%f277, %f195, %f195, %f192;
	add.s32 	%r172, %r172, 4;
$L__BB0_11:
	setp.eq.s32 	%p47, %r6, 0;
	@%p47 bra 	$L__BB0_16;
	setp.eq.s32 	%p48, %r6, 1;
	@%p48 bra 	$L__BB0_14;
	add.s32 	%r141, %r172, %r9;
	mul.wide.s32 	%rd85, %r141, 4;
	add.s64 	%rd86, %rd3, %rd85;
	ld.global.nc.f32 	%f197, [%rd86];
	add.s32 	%r142, %r172, %r22;
	mul.wide.u32 	%rd87, %r142, 4;
	add.s64 	%rd88, %rd1, %rd87;
	ld.global.nc.f32 	%f198, [%rd88];
	sub.f32 	%f199, %f197, %f198;
	fma.rn.f32 	%f200, %f199, %f199, %f277;
	ld.global.nc.f32 	%f201, [%rd86+4];
	cvt.u64.u32 	%rd89, %r22;
	cvt.u64.u32 	%rd90, %r172;
	add.s64 	%rd91, %rd90, %rd89;
	shl.b64 	%rd92, %rd91, 2;
	add.s64 	%rd93, %rd1, %rd92;
	ld.global.nc.f32 	%f202, [%rd93+4];
	sub.f32 	%f203, %f201, %f202;
	fma.rn.f32 	%f277, %f203, %f203, %f200;
	add.s32 	%r172, %r172, 2;
$L__BB0_14:
	and.b32  	%r143, %r96, 1;
	setp.eq.b32 	%p49, %r143, 1;
	not.pred 	%p50, %p49;
	@%p50 bra 	$L__BB0_16;
	add.s32 	%r144, %r172, %r9;
	mul.wide.s32 	%rd94, %r144, 4;
	add.s64 	%rd95, %rd3, %rd94;
	ld.global.nc.f32 	%f204, [%rd95];
	add.s32 	%r145, %r172, %r22;
	mul.wide.u32 	%rd96, %r145, 4;
	add.s64 	%rd97, %rd1, %rd96;
	ld.global.nc.f32 	%f205, [%rd97];
	sub.f32 	%f206, %f204, %f205;
	fma.rn.f32 	%f277, %f206, %f206, %f277;
$L__BB0_16:
	setp.lt.f32 	%p51, %f277, %f269;
	selp.b32 	%r168, %r167, %r168, %p51;
	selp.f32 	%f269, %f277, %f269, %p51;
	add.s32 	%r167, %r167, 1;
	setp.ne.s32 	%p52, %r167, %r95;
	@%p52 bra 	$L__BB0_5;
	ld.param.u64 	%rd138, [_Z21assign_and_accumulatePKfS0_PiPfS1_PKiS1_iii_param_5];
	setp.eq.s64 	%p53, %rd138, 0;
	mul.wide.s32 	%rd98, %r2, 4;
	add.s64 	%rd99, %rd7, %rd98;
	st.global.u32 	[%rd99], %r168;
	@%p53 bra 	$L__BB0_20;
	ld.param.u64 	%rd139, [_Z21assign_and_accumulatePKfS0_PiPfS1_PKiS1_iii_param_5];
	cvta.to.global.u64 	%rd100, %rd139;
	add.s64 	%rd102, %rd100, %rd98;
	ld.global.nc.u32 	%r146, [%rd102];
	setp.eq.s32 	%p54, %r146, %r168;
	@%p54 bra 	$L__BB0_20;
	atom.global.add.u32 	%r147, [%rd5], 1;
$L__BB0_20:
	setp.lt.u32 	%p55, %r136, 15;
	mul.wide.u32 	%rd103, %r168, 4;
	add.s64 	%rd104, %rd4, %rd103;
	atom.global.add.u32 	%r150, [%rd104], 1;
	mul.lo.s32 	%r10, %r168, %r96;
	mov.b32 	%r165, 0;
	@%p55 bra 	$L__BB0_23;
	mov.b32 	%r163, 0;
$L__BB0_22:
	.pragma "nounroll";
	add.s32 	%r152, %r163, %r10;
	mul.wide.u32 	%rd105, %r152, 4;
	add.s64 	%rd106, %rd2, %rd105;
	add.s32 	%r153, %r163, %r9;
	mul.wide.s32 	%rd107, %r153, 4;
	add.s64 	%rd108, %rd3, %rd107;
	ld.global.nc.f32 	%f207, [%rd108];
	atom.global.add.f32 	%f208, [%rd106], %f207;
	ld.global.nc.f32 	%f209, [%rd108+4];
	atom.global.add.f32 	%f210, [%rd106+4], %f209;
	ld.global.nc.f32 	%f211, [%rd108+8];
	atom.global.add.f32 	%f212, [%rd106+8], %f211;
	ld.global.nc.f32 	%f213, [%rd108+12];
	atom.global.add.f32 	%f214, [%rd106+12], %f213;
	ld.global.nc.f32 	%f215, [%rd108+16];
	atom.global.add.f32 	%f216, [%rd106+16], %f215;
	ld.global.nc.f32 	%f217, [%rd108+20];
	atom.global.add.f32 	%f218, [%rd106+20], %f217;
	ld.global.nc.f32 	%f219, [%rd108+24];
	atom.global.add.f32 	%f220, [%rd106+24], %f219;
	ld.global.nc.f32 	%f221, [%rd108+28];
	atom.global.add.f32 	%f222, [%rd106+28], %f221;
	ld.global.nc.f32 	%f223, [%rd108+32];
	atom.global.add.f32 	%f224, [%rd106+32], %f223;
	ld.global.nc.f32 	%f225, [%rd108+36];
	atom.global.add.f32 	%f226, [%rd106+36], %f225;
	ld.global.nc.f32 	%f227, [%rd108+40];
	atom.global.add.f32 	%f228, [%rd106+40], %f227;
	ld.global.nc.f32 	%f229, [%rd108+44];
	atom.global.add.f32 	%f230, [%rd106+44], %f229;
	ld.global.nc.f32 	%f231, [%rd108+48];
	atom.global.add.f32 	%f232, [%rd106+48], %f231;
	ld.global.nc.f32 	%f233, [%rd108+52];
	atom.global.add.f32 	%f234, [%rd106+52], %f233;
	ld.global.nc.f32 	%f235, [%rd108+56];
	atom.global.add.f32 	%f236, [%rd106+56], %f235;
	ld.global.nc.f32 	%f237, [%rd108+60];
	atom.global.add.f32 	%f238, [%rd106+60], %f237;
	add.s32 	%r163, %r163, 16;
	and.b32  	%r165, %r96, 2147483632;
	setp.ne.s32 	%p56, %r163, %r165;
	@%p56 bra 	$L__BB0_22;
$L__BB0_23:
	setp.eq.s32 	%p57, %r4, 0;
	@%p57 bra 	$L__BB0_33;
	add.s32 	%r154, %r4, -1;
	setp.lt.u32 	%p58, %r154, 7;
	@%p58 bra 	$L__BB0_26;
	add.s32 	%r155, %r165, %r10;
	mul.wide.u32 	%rd109, %r155, 4;
	add.s64 	%rd110, %rd2, %rd109;
	add.s32 	%r156, %r165, %r9;
	mul.wide.s32 	%rd111, %r156, 4;
	add.s64 	%rd112, %rd3, %rd111;
	ld.global.nc.f32 	%f239, [%rd112];
	atom.global.add.f32 	%f240, [%rd110], %f239;
	cvt.u64.u32 	%rd113, %r10;
	cvt.u64.u32 	%rd114, %r165;
	add.s64 	%rd115, %rd114, %rd113;
	shl.b64 	%rd116, %rd115, 2;
	add.s64 	%rd117, %rd2, %rd116;
	ld.global.nc.f32 	%f241, [%rd112+4];
	atom.global.add.f32 	%f242, [%rd117+4], %f241;
	ld.global.nc.f32 	%f243, [%rd112+8];
	atom.global.add.f32 	%f244, [%rd117+8], %f243;
	ld.global.nc.f32 	%f245, [%rd112+12];
	atom.global.add.f32 	%f246, [%rd117+12], %f245;
	ld.global.nc.f32 	%f247, [%rd112+16];
	atom.global.add.f32 	%f248, [%rd117+16], %f247;
	ld.global.nc.f32 	%f249, [%rd112+20];
	atom.global.add.f32 	%f250, [%rd117+20], %f249;
	ld.global.nc.f32 	%f251, [%rd112+24];
	atom.global.add.f32 	%f252, [%rd117+24], %f251;
	ld.global.nc.f32 	%f253, [%rd112+28];
	atom.global.add.f32 	%f254, [%rd117+28], %f253;
	add.s32 	%r165, %r165, 8;
$L__BB0_26:
	setp.eq.s32 	%p59, %r5, 0;
	@%p59 bra 	$L__BB0_33;
	add.s32 	%r157, %r5, -1;
	setp.lt.u32 	%p60, %r157, 3;
	@%p60 bra 	$L__BB0_29;
	add.s32 	%r158, %r165, %r10;
	mul.wide.u32 	%rd118, %r158, 4;
	add.s64 	%rd119, %rd2, %rd118;
	add.s32 	%r159, %r165, %r9;
	mul.wide.s32 	%rd120, %r159, 4;
	add.s64 	%rd121, %rd3, %rd120;
	ld.global.nc.f32 	%f255, [%rd121];
	atom.global.add.f32 	%f256, [%rd119], %f255;
	cvt.u64.u32 	%rd122, %r10;
	cvt.u64.u32 	%rd123, %r165;
	add.s64 	%rd124, %rd123, %rd122;
	shl.b64 	%rd125, %rd124, 2;
	add.s64 	%rd126, %rd2, %rd125;
	ld.global.nc.f32 	%f257, [%rd121+4];
	atom.global.add.f32 	%f258, [%rd126+4], %f257;
	ld.global.nc.f32 	%f259, [%rd121+8];
	atom.global.add.f32 	%f260, [%rd126+8], %f259;
	ld.global.nc.f32 	%f261, [%rd121+12];
	atom.global.add.f32 	%f262, [%rd126+12], %f261;
	add.s32 	%r165, %r165, 4;
$L__BB0_29:
	setp.eq.s32 	%p61, %r6, 0;
	@%p61 bra 	$L__BB0_33;
	setp.eq.s32 	%p62, %r6, 1;
	add.s32 	%r160, %r165, %r10;
	mul.wide.u32 	%rd127, %r160, 4;
	add.s64 	%rd128, %rd2, %rd127;
	add.s32 	%r161, %r165, %r9;
	mul.wide.s32 	%rd129, %r161, 4;
	add.s64 	%rd8, %rd3, %rd129;
	ld.global.nc.f32 	%f263, [%rd8];
	atom.global.add.f32 	%f264, [%rd128], %f263;
	@%p62 bra 	$L__BB0_33;
	setp.eq.s32 	%p63, %r6, 2;
	cvt.u64.u32 	%rd130, %r10;
	cvt.u64.u32 	%rd131, %r165;
	add.s64 	%rd132, %rd131, %rd130;
	shl.b64 	%rd133, %rd132, 2;
	add.s64 	%rd9, %rd2, %rd133;
	ld.global.nc.f32 	%f265, [%rd8+4];
	atom.global.add.f32 	%f266, [%rd9+4], %f265;
	@%p63 bra 	$L__BB0_33;
	ld.global.nc.f32 	%f267, [%rd8+8];
	atom.global.add.f32 	%f268, [%rd9+8], %f267;
$L__BB0_33:
	add.s32 	%r2, %r2, %r3;
	setp.lt.s32 	%p64, %r2, %r94;
	@%p64 bra 	$L__BB0_4;
	bra.uni 	$L__BB0_86;
$L__BB0_34:
	ld.param.u64 	%rd137, [_Z21assign_and_accumulatePKfS0_PiPfS1_PKiS1_iii_param_5];
	setp.eq.s64 	%p31, %rd137, 0;
	@%p31 bra 	$L__BB0_42;
	and.b32  	%r35, %r95, 3;
	and.b32  	%r36, %r95, 2147483644;
$L__BB0_36:
	setp.lt.u32 	%p32, %r95, 4;
	mov.b32 	%r182, 0;
	@%p32 bra 	$L__BB0_39;
	mov.f32 	%f279, 0f7F7FFFFF;
	mov.b32 	%r180, 0;
	mov.u32 	%r182, %r180;
$L__BB0_38:
	setp.gt.f32 	%p33, %f279, 0f00000000;
	selp.b32 	%r182, %r180, %r182, %p33;
	selp.f32 	%f279, 0f00000000, %f279, %p33;
	add.s32 	%r180, %r180, 4;
	setp.ne.s32 	%p34, %r180, %r36;
	@%p34 bra 	$L__BB0_38;
$L__BB0_39:
	setp.eq.s32 	%p35, %r35, 0;
	selp.b32 	%r54, %r182, %r182, %p35;
	mul.wide.s32 	%rd63, %r2, 4;
	add.s64 	%rd64, %rd7, %rd63;
	st.global.u32 	[%rd64], %r54;
	add.s64 	%rd65, %rd6, %rd63;
	ld.global.nc.u32 	%r126, [%rd65];
	setp.eq.s32 	%p36, %r126, %r54;
	@%p36 bra 	$L__BB0_41;
	atom.global.add.u32 	%r127, [%rd5], 1;
$L__BB0_41:
	mul.wide.u32 	%rd66, %r54, 4;
	add.s64 	%rd67, %rd4, %rd66;
	atom.global.add.u32 	%r128, [%rd67], 1;
	add.s32 	%r2, %r2, %r3;
	setp.lt.s32 	%p37, %r2, %r94;
	@%p37 bra 	$L__BB0_36;
	bra.uni 	$L__BB0_86;
$L__BB0_42:
	and.b32  	%r37, %r95, 3;
	and.b32  	%r38, %r95, 2147483644;
$L__BB0_43:
	setp.lt.u32 	%p38, %r95, 4;
	mov.b32 	%r177, 0;
	@%p38 bra 	$L__BB0_46;
	mov.f32 	%f278, 0f7F7FFFFF;
	mov.b32 	%r175, 0;
	mov.u32 	%r177, %r175;
$L__BB0_45:
	setp.gt.f32 	%p39, %f278, 0f00000000;
	selp.b32 	%r177, %r175, %r177, %p39;
	selp.f32 	%f278, 0f00000000, %f278, %p39;
	add.s32 	%r175, %r175, 4;
	setp.ne.s32 	%p40, %r175, %r38;
	@%p40 bra 	$L__BB0_45;
$L__BB0_46:
	setp.eq.s32 	%p41, %r37, 0;
	selp.b32 	%r132, %r177, %r177, %p41;
	mul.wide.s32 	%rd68, %r2, 4;
	add.s64 	%rd69, %rd7, %rd68;
	st.global.u32 	[%rd69], %r132;
	mul.wide.u32 	%rd70, %r132, 4;
	add.s64 	%rd71, %rd4, %rd70;
	atom.global.add.u32 	%r133, [%rd71], 1;
	add.s32 	%r2, %r2, %r3;
	setp.lt.s32 	%p42, %r2, %r94;
	@%p42 bra 	$L__BB0_43;
	bra.uni 	$L__BB0_86;
$L__BB0_47:
	setp.lt.s32 	%p3, %r96, 1;
	@%p3 bra 	$L__BB0_81;
	ld.param.u64 	%rd135, [_Z21assign_and_accumulatePKfS0_PiPfS1_PKiS1_iii_param_5];
	setp.ne.s64 	%p8, %rd135, 0;
	@%p8 bra 	$L__BB0_64;
	add.s32 	%r56, %r96, -1;
	and.b32  	%r57, %r96, 15;
	add.s32 	%r58, %r57, -1;
	and.b32  	%r59, %r96, 7;
	add.s32 	%r60, %r59, -1;
	and.b32  	%r61, %r96, 2147483632;
	and.b32  	%r62, %r96, 3;
$L__BB0_50:
	setp.lt.u32 	%p20, %r56, 15;
	mul.wide.s32 	%rd47, %r2, 4;
	add.s64 	%rd48, %rd7, %rd47;
	mov.b32 	%r187, 0;
	st.global.u32 	[%rd48], %r187;
	atom.global.add.u32 	%r117, [%rd4], 1;
	mul.lo.s32 	%r64, %r2, %r96;
	@%p20 bra 	$L__BB0_53;
	mov.b32 	%r185, 0;
$L__BB0_52:
	.pragma "nounroll";
	mul.wide.u32 	%rd49, %r185, 4;
	add.s64 	%rd50, %rd2, %rd49;
	add.s32 	%r119, %r185, %r64;
	mul.wide.s32 	%rd51, %r119, 4;
	add.s64 	%rd52, %rd3, %rd51;
	ld.global.nc.f32 	%f81, [%rd52];
	atom.global.add.f32 	%f82, [%rd50], %f81;
	ld.global.nc.f32 	%f83, [%rd52+4];
	atom.global.add.f32 	%f84, [%rd50+4], %f83;
	ld.global.nc.f32 	%f85, [%rd52+8];
	atom.global.add.f32 	%f86, [%rd50+8], %f85;
	ld.global.nc.f32 	%f87, [%rd52+12];
	atom.global.add.f32 	%f88, [%rd50+12], %f87;
	ld.global.nc.f32 	%f89, [%rd52+16];
	atom.global.add.f32 	%f90, [%rd50+16], %f89;
	ld.global.nc.f32 	%f91, [%rd52+20];
	atom.global.add.f32 	%f92, [%rd50+20], %f91;
	ld.global.nc.f32 	%f93, [%rd52+24];
	atom.global.add.f32 	%f94, [%rd50+24], %f93;
	ld.global.nc.f32 	%f95, [%rd52+28];
	atom.global.add.f32 	%f96, [%rd50+28], %f95;
	ld.global.nc.f32 	%f97, [%rd52+32];
	atom.global.add.f32 	%f98, [%rd50+32], %f97;
	ld.global.nc.f32 	%f99, [%rd52+36];
	atom.global.add.f32 	%f100, [%rd50+36], %f99;
	ld.global.nc.f32 	%f101, [%rd52+40];
	atom.global.add.f32 	%f102, [%rd50+40], %f101;
	ld.global.nc.f32 	%f103, [%rd52+44];
	atom.global.add.f32 	%f104, [%rd50+44], %f103;
	ld.global.nc.f32 	%f105, [%rd52+48];
	atom.global.add.f32 	%f106, [%rd50+48], %f105;
	ld.global.nc.f32 	%f107, [%rd52+52];
	atom.global.add.f32 	%f108, [%rd50+52], %f107;
	ld.global.nc.f32 	%f109, [%rd52+56];
	atom.global.add.f32 	%f110, [%rd50+56], %f109;
	ld.global.nc.f32 	%f111, [%rd52+60];
	atom.global.add.f32 	%f112, [%rd50+60], %f111;
	add.s32 	%r185, %r185, 16;
	setp.ne.s32 	%p21, %r185, %r61;
	mov.u32 	%r187, %r61;
	@%p21 bra 	$L__BB0_52;
$L__BB0_53:
	setp.eq.s32 	%p22, %r57, 0;
	@%p22 bra 	$L__BB0_63;
	setp.lt.u32 	%p23, %r58, 7;
	@%p23 bra 	$L__BB0_56;
	mul.wide.u32 	%rd53, %r187, 4;
	add.s64 	%rd54, %rd2, %rd53;
	add.s32 	%r120, %r187, %r64;
	mul.wide.s32 	%rd55, %r120, 4;
	add.s64 	%rd56, %rd3, %rd55;
	ld.global.nc.f32 	%f113, [%rd56];
	atom.global.add.f32 	%f114, [%rd54], %f113;
	ld.global.nc.f32 	%f115, [%rd56+4];
	atom.global.add.f32 	%f116, [%rd54+4], %f115;
	ld.global.nc.f32 	%f117, [%rd56+8];
	atom.global.add.f32 	%f118, [%rd54+8], %f117;
	ld.global.nc.f32 	%f119, [%rd56+12];
	atom.global.add.f32 	%f120, [%rd54+12], %f119;
	ld.global.nc.f32 	%f121, [%rd56+16];
	atom.global.add.f32 	%f122, [%rd54+16], %f121;
	ld.global.nc.f32 	%f123, [%rd56+20];
	atom.global.add.f32 	%f124, [%rd54+20], %f123;
	ld.global.nc.f32 	%f125, [%rd56+24];
	atom.global.add.f32 	%f126, [%rd54+24], %f125;
	ld.global.nc.f32 	%f127, [%rd56+28];
	atom.global.add.f32 	%f128, [%rd54+28], %f127;
	add.s32 	%r187, %r187, 8;
$L__BB0_56:
	setp.eq.s32 	%p24, %r59, 0;
	@%p24 bra 	$L__BB0_63;
	setp.lt.u32 	%p25, %r60, 3;
	@%p25 bra 	$L__BB0_59;
	mul.wide.u32 	%rd57, %r187, 4;
	add.s64 	%rd58, %rd2, %rd57;
	add.s32 	%r121, %r187, %r64;
	mul.wide.s32 	%rd59, %r121, 4;
	add.s64 	%rd60, %rd3, %rd59;
	ld.global.nc.f32 	%f129, [%rd60];
	atom.global.add.f32 	%f130, [%rd58], %f129;
	ld.global.nc.f32 	%f131, [%rd60+4];
	atom.global.add.f32 	%f132, [%rd58+4], %f131;
	ld.global.nc.f32 	%f133, [%rd60+8];
	atom.global.add.f32 	%f134, [%rd58+8], %f133;
	ld.global.nc.f32 	%f135, [%rd60+12];
	atom.global.add.f32 	%f136, [%rd58+12], %f135;
	add.s32 	%r187, %r187, 4;
$L__BB0_59:
	setp.eq.s32 	%p26, %r62, 0;
	@%p26 bra 	$L__BB0_63;
	setp.eq.s32 	%p27, %r62, 1;
	mul.wide.u32 	%rd61, %r187, 4;
	add.s64 	%rd13, %rd2, %rd61;
	add.s32 	%r122, %r187, %r64;
	mul.wide.s32 	%rd62, %r122, 4;
	add.s64 	%rd14, %rd3, %rd62;
	ld.global.nc.f32 	%f137, [%rd14];
	atom.global.add.f32 	%f138, [%rd13], %f137;
	@%p27 bra 	$L__BB0_63;
	setp.eq.s32 	%p28, %r62, 2;
	ld.global.nc.f32 	%f139, [%rd14+4];
	atom.global.add.f32 	%f140, [%rd13+4], %f139;
	@%p28 bra 	$L__BB0_63;
	ld.global.nc.f32 	%f141, [%rd14+8];
	atom.global.add.f32 	%f142, [%rd13+8], %f141;
$L__BB0_63:
	add.s32 	%r2, %r2, %r3;
	setp.lt.s32 	%p29, %r2, %r94;
	@%p29 bra 	$L__BB0_50;
	bra.uni 	$L__BB0_86;
$L__BB0_64:
	add.s32 	%r73, %r96, -1;
	and.b32  	%r74, %r96, 15;
	add.s32 	%r75, %r74, -1;
	and.b32  	%r76, %r96, 7;
	add.s32 	%r77, %r76, -1;
	and.b32  	%r78, %r96, 2147483632;
	and.b32  	%r79, %r96, 3;
$L__BB0_65:
	ld.param.u64 	%rd136, [_Z21assign_and_accumulatePKfS0_PiPfS1_PKiS1_iii_param_5];
	mul.wide.s32 	%rd29, %r2, 4;
	add.s64 	%rd30, %rd7, %rd29;
	mov.b32 	%r106, 0;
	st.global.u32 	[%rd30], %r106;
	cvta.to.global.u64 	%rd31, %rd136;
	add.s64 	%rd32, %rd31, %rd29;
	ld.global.nc.u32 	%r107, [%rd32];
	setp.eq.s32 	%p9, %r107, 0;
	@%p9 bra 	$L__BB0_67;
	atom.global.add.u32 	%r108, [%rd5], 1;
$L__BB0_67:
	setp.lt.u32 	%p10, %r73, 15;
	atom.global.add.u32 	%r110, [%rd4], 1;
	mul.lo.s32 	%r81, %r2, %r96;
	mov.b32 	%r192, 0;
	@%p10 bra 	$L__BB0_70;
	mov.b32 	%r190, 0;
$L__BB0_69:
	.pragma "nounroll";
	mul.wide.u32 	%rd33, %r190, 4;
	add.s64 	%rd34, %rd2, %rd33;
	add.s32 	%r112, %r190, %r81;
	mul.wide.s32 	%rd35, %r112, 4;
	add.s64 	%rd36, %rd3, %rd35;
	ld.global.nc.f32 	%f19, [%rd36];
	atom.global.add.f32 	%f20, [%rd34], %f19;
	ld.global.nc.f32 	%f21, [%rd36+4];
	atom.global.add.f32 	%f22, [%rd34+4], %f21;
	ld.global.nc.f32 	%f23, [%rd36+8];
	atom.global.add.f32 	%f24, [%rd34+8], %f23;
	ld.global.nc.f32 	%f25, [%rd36+12];
	atom.global.add.f32 	%f26, [%rd34+12], %f25;
	ld.global.nc.f32 	%f27, [%rd36+16];
	atom.global.add.f32 	%f28, [%rd34+16], %f27;
	ld.global.nc.f32 	%f29, [%rd36+20];
	atom.global.add.f32 	%f30, [%rd34+20], %f29;
	ld.global.nc.f32 	%f31, [%rd36+24];
	atom.global.add.f32 	%f32, [%rd34+24], %f31;
	ld.global.nc.f32 	%f33, [%rd36+28];
	atom.global.add.f32 	%f34, [%rd34+28], %f33;
	ld.global.nc.f32 	%f35, [%rd36+32];
	atom.global.add.f32 	%f36, [%rd34+32], %f35;
	ld.global.nc.f32 	%f37, [%rd36+36];
	atom.global.add.f32 	%f38, [%rd34+36], %f37;
	ld.global.nc.f32 	%f39, [%rd36+40];
	atom.global.add.f32 	%f40, [%rd34+40], %f39;
	ld.global.nc.f32 	%f41, [%rd36+44];
	atom.global.add.f32 	%f42, [%rd34+44], %f41;
	ld.global.nc.f32 	%f43, [%rd36+48];
	atom.global.add.f32 	%f44, [%rd34+48], %f43;
	ld.global.nc.f32 	%f45, [%rd36+52];
	atom.global.add.f32 	%f46, [%rd34+52], %f45;
	ld.global.nc.f32 	%f47, [%rd36+56];
	atom.global.add.f32 	%f48, [%rd34+56], %f47;
	ld.global.nc.f32 	%f49, [%rd36+60];
	atom.global.add.f32 	%f50, [%rd34+60], %f49;
	add.s32 	%r190, %r190, 16;
	setp.ne.s32 	%p11, %r190, %r78;
	mov.u32 	%r192, %r78;
	@%p11 bra 	$L__BB0_69;
$L__BB0_70:
	setp.eq.s32 	%p12, %r74, 0;
	@%p12 bra 	$L__BB0_80;
	setp.lt.u32 	%p13, %r75, 7;
	@%p13 bra 	$L__BB0_73;
	mul.wide.u32 	%rd37, %r192, 4;
	add.s64 	%rd38, %rd2, %rd37;
	add.s32 	%r113, %r192, %r81;
	mul.wide.s32 	%rd39, %r113, 4;
	add.s64 	%rd40, %rd3, %rd39;
	ld.global.nc.f32 	%f51, [%rd40];
	atom.global.add.f32 	%f52, [%rd38], %f51;
	ld.global.nc.f32 	%f53, [%rd40+4];
	atom.global.add.f32 	%f54, [%rd38+4], %f53;
	ld.global.nc.f32 	%f55, [%rd40+8];
	atom.global.add.f32 	%f56, [%rd38+8], %f55;
	ld.global.nc.f32 	%f57, [%rd40+12];
	atom.global.add.f32 	%f58, [%rd38+12], %f57;
	ld.global.nc.f32 	%f59, [%rd40+16];
	atom.global.add.f32 	%f60, [%rd38+16], %f59;
	ld.global.nc.f32 	%f61, [%rd40+20];
	atom.global.add.f32 	%f62, [%rd38+20], %f61;
	ld.global.nc.f32 	%f63, [%rd40+24];
	atom.global.add.f32 	%f64, [%rd38+24], %f63;
	ld.global.nc.f32 	%f65, [%rd40+28];
	atom.global.add.f32 	%f66, [%rd38+28], %f65;
	add.s32 	%r192, %r192, 8;
$L__BB0_73:
	setp.eq.s32 	%p14, %r76, 0;
	@%p14 bra 	$L__BB0_80;
	setp.lt.u32 	%p15, %r77, 3;
	@%p15 bra 	$L__BB0_76;
	mul.wide.u32 	%rd41, %r192, 4;
	add.s64 	%rd42, %rd2, %rd41;
	add.s32 	%r114, %r192, %r81;
	mul.wide.s32 	%rd43, %r114, 4;
	add.s64 	%rd44, %rd3, %rd43;
	ld.global.nc.f32 	%f67, [%rd44];
	atom.global.add.f32 	%f68, [%rd42], %f67;
	ld.global.nc.f32 	%f69, [%rd44+4];
	atom.global.add.f32 	%f70, [%rd42+4], %f69;
	ld.global.nc.f32 	%f71, [%rd44+8];
	atom.global.add.f32 	%f72, [%rd42+8], %f71;
	ld.global.nc.f32 	%f73, [%rd44+12];
	atom.global.add.f32 	%f74, [%rd42+12], %f73;
	add.s32 	%r192, %r192, 4;
$L__BB0_76:
	setp.eq.s32 	%p16, %r79, 0;
	@%p16 bra 	$L__BB0_80;
	setp.eq.s32 	%p17, %r79, 1;
	mul.wide.u32 	%rd45, %r192, 4;
	add.s64 	%rd15, %rd2, %rd45;
	add.s32 	%r115, %r192, %r81;
	mul.wide.s32 	%rd46, %r115, 4;
	add.s64 	%rd16, %rd3, %rd46;
	ld.global.nc.f32 	%f75, [%rd16];
	atom.global.add.f32 	%f76, [%rd15], %f75;
	@%p17 bra 	$L__BB0_80;
	setp.eq.s32 	%p18, %r79, 2;
	ld.global.nc.f32 	%f77, [%rd16+4];
	atom.global.add.f32 	%f78, [%rd15+4], %f77;
	@%p18 bra 	$L__BB0_80;
	ld.global.nc.f32 	%f79, [%rd16+8];
	atom.global.add.f32 	%f80, [%rd15+8], %f79;
$L__BB0_80:
	add.s32 	%r2, %r2, %r3;
	setp.lt.s32 	%p19, %r2, %r94;
	@%p19 bra 	$L__BB0_65;
	bra.uni 	$L__BB0_86;
$L__BB0_81:
	ld.param.u64 	%rd134, [_Z21assign_and_accumulatePKfS0_PiPfS1_PKiS1_iii_param_5];
	setp.eq.s64 	%p4, %rd134, 0;
	@%p4 bra 	$L__BB0_82;
	bra.uni 	$L__BB0_83;
$L__BB0_82:
	mul.wide.s32 	%rd27, %r2, 4;
	add.s64 	%rd28, %rd7, %rd27;
	mov.b32 	%r104, 0;
	st.global.u32 	[%rd28], %r104;
	atom.global.add.u32 	%r105, [%rd4], 1;
	add.s32 	%r2, %r2, %r3;
	setp.lt.s32 	%p7, %r2, %r94;
	@%p7 bra 	$L__BB0_82;
	bra.uni 	$L__BB0_86;
$L__BB0_83:
	mul.wide.s32 	%rd24, %r2, 4;
	add.s64 	%rd25, %rd7, %rd24;
	mov.b32 	%r100, 0;
	st.global.u32 	[%rd25], %r100;
	add.s64 	%rd26, %rd6, %rd24;
	ld.global.nc.u32 	%r101, [%rd26];
	setp.eq.s32 	%p5, %r101, 0;
	@%p5 bra 	$L__BB0_85;
	atom.global.add.u32 	%r102, [%rd5], 1;
$L__BB0_85:
	atom.global.add.u32 	%r103, [%rd4], 1;
	add.s32 	%r2, %r2, %r3;
	setp.lt.s32 	%p6, %r2, %r94;
	@%p6 bra 	$L__BB0_83;
$L__BB0_86:
	ret;

}
	// .globl	_Z21compute_new_centroidsPKfPKiPfii
.visible .entry _Z21compute_new_centroidsPKfPKiPfii(
	.param .u64 .ptr .align 1 _Z21compute_new_centroidsPKfPKiPfii_param_0,
	.param .u64 .ptr .align 1 _Z21compute_new_centroidsPKfPKiPfii_param_1,
	.param .u64 .ptr .align 1 _Z21compute_new_centroidsPKfPKiPfii_param_2,
	.param .u32 _Z21compute_new_centroidsPKfPKiPfii_param_3,
	.param .u32 _Z21compute_new_centroidsPKfPKiPfii_param_4
)
{
	.reg .pred 	%p<6>;
	.reg .b32 	%r<16>;
	.reg .b32 	%f<7>;
	.reg .b64 	%rd<13>;

	ld.param.u64 	%rd5, [_Z21compute_new_centroidsPKfPKiPfii_param_0];
	ld.param.u64 	%rd6, [_Z21compute_new_centroidsPKfPKiPfii_param_1];
	ld.param.u64 	%rd7, [_Z21compute_new_centroidsPKfPKiPfii_param_2];
	ld.param.u32 	%r12, [_Z21compute_new_centroidsPKfPKiPfii_param_3];
	ld.param.u32 	%r13, [_Z21compute_new_centroidsPKfPKiPfii_param_4];
	mov.u32 	%r14, %ctaid.x;
	setp.ge.s32 	%p1, %r14, %r12;
	@%p1 bra 	$L__BB1_8;
	mov.u32 	%r2, %tid.x;
	mov.u32 	%r3, %ntid.x;
	mov.u32 	%r4, %nctaid.x;
	cvta.to.global.u64 	%rd1, %rd6;
	cvta.to.global.u64 	%rd2, %rd7;
	cvta.to.global.u64 	%rd3, %rd5;
$L__BB1_2:
	setp.ge.s32 	%p2, %r2, %r13;
	@%p2 bra 	$L__BB1_7;
	mul.wide.s32 	%rd8, %r14, 4;
	add.s64 	%rd9, %rd1, %rd8;
	ld.global.nc.u32 	%r6, [%rd9];
	mul.lo.s32 	%r7, %r14, %r13;
	cvt.rn.f32.u32 	%f1, %r6;
	mov.u32 	%r15, %r2;
$L__BB1_4:
	setp.lt.s32 	%p3, %r6, 1;
	add.s32 	%r9, %r15, %r7;
	mul.wide.s32 	%rd10, %r9, 4;
	add.s64 	%rd4, %rd2, %rd10;
	ld.global.f32 	%f6, [%rd4];
	@%p3 bra 	$L__BB1_6;
	add.s64 	%rd12, %rd3, %rd10;
	ld.global.nc.f32 	%f5, [%rd12];
	div.rn.f32 	%f6, %f5, %f1;
$L__BB1_6:
	st.global.f32 	[%rd4], %f6;
	add.s32 	%r15, %r15, %r3;
	setp.lt.s32 	%p4, %r15, %r13;
	@%p4 bra 	$L__BB1_4;
$L__BB1_7:
	add.s32 	%r14, %r14, %r4;
	setp.lt.s32 	%p5, %r14, %r12;
	@%p5 bra 	$L__BB1_2;
$L__BB1_8:
	ret;

}


// ===== COMPILED SASS (sm_100) =====

	.target	sm_100

	.elftype	@"ET_EXEC"


//--------------------- .note.nv.tkinfo           --------------------------
	.section	.note.nv.tkinfo,"",@"SHT_NOTE"
	.sectionflags	@"SHF_NOTE_NV_TKINFO"
	.tkinfo
        /*0018*/ 	.word	0x00000002
        /*0030*/ 	.string	""
        /*0030*/ 	.string	"ptxas"
        /*0030*/ 	.string	"Cuda compilation tools, release 13.0, V13.0.88"
        /*0030*/ 	.string	"Build cuda_13.0.r13.0/compiler.36424714_0"
        /*0030*/ 	.string	"-arch sm_100 -m 64 "



//--------------------- .note.nv.cuinfo           --------------------------
	.section	.note.nv.cuinfo,"",@"SHT_NOTE"
	.sectionflags	@"SHF_NOTE_NV_CUINFO"
        /*0018*/ 	.short	0x0002
        /*001a*/ 	.short	0x0064
        /*001c*/ 	.short	0x0082
	.zero		2


//--------------------- .nv.info                  --------------------------
	.section	.nv.info,"",@"SHT_CUDA_INFO"
	.align	4


	//----- nvinfo : EIATTR_REGCOUNT
	.align		4
        /*0000*/ 	.byte	0x04, 0x2f
        /*0002*/ 	.short	(.L_1 - .L_0)
	.align		4
.L_0:
        /*0004*/ 	.word	index@(_Z21assign_and_accumulatePKfS0_PiPfS1_PKiS1_iii)
        /*0008*/ 	.word	0x00000020


	//----- nvinfo : EIATTR_FRAME_SIZE
	.align		4
.L_1:
        /*000c*/ 	.byte	0x04, 0x11
        /*000e*/ 	.short	(.L_3 - .L_2)
	.align		4
.L_2:
        /*0010*/ 	.word	index@(_Z21assign_and_accumulatePKfS0_PiPfS1_PKiS1_iii)
        /*0014*/ 	.word	0x00000000


	//----- nvinfo : EIATTR_REGCOUNT
	.align		4
.L_3:
        /*0018*/ 	.byte	0x04, 0x2f
        /*001a*/ 	.short	(.L_5 - .L_4)
	.align		4
.L_4:
        /*001c*/ 	.word	index@(_Z21compute_new_centroidsPKfPKiPfii)
        /*0020*/ 	.word	0x0000001a


	//----- nvinfo : EIATTR_FRAME_SIZE
	.align		4
.L_5:
        /*0024*/ 	.byte	0x04, 0x11
        /*0026*/ 	.short	(.L_7 - .L_6)
	.align		4
.L_6:
        /*0028*/ 	.word	index@($__internal_0_$__cuda_sm3x_div_rn_noftz_f32_slowpath)
        /*002c*/ 	.word	0x00000000


	//----- nvinfo : EIATTR_FRAME_SIZE
	.align		4
.L_7:
        /*0030*/ 	.byte	0x04, 0x11
        /*0032*/ 	.short	(.L_9 - .L_8)
	.align		4
.L_8:
        /*0034*/ 	.word	index@(_Z21compute_new_centroidsPKfPKiPfii)
        /*0038*/ 	.word	0x00000000


	//----- nvinfo : EIATTR_MIN_STACK_SIZE
	.align		4
.L_9:
        /*003c*/ 	.byte	0x04, 0x12
        /*003e*/ 	.short	(.L_11 - .L_10)
	.align		4
.L_10:
        /*0040*/ 	.word	index@(_Z21compute_new_centroidsPKfPKiPfii)
        /*0044*/ 	.word	0x00000000


	//----- nvinfo : EIATTR_MIN_STACK_SIZE
	.align		4
.L_11:
        /*0048*/ 	.byte	0x04, 0x12
        /*004a*/ 	.short	(.L_13 - .L_12)
	.align		4
.L_12:
        /*004c*/ 	.word	index@(_Z21assign_and_accumulatePKfS0_PiPfS1_PKiS1_iii)
        /*0050*/ 	.word	0x00000000
.L_13:


//--------------------- .nv.compat                --------------------------
	.section	.nv.compat,"",@"SHT_CUDA_COMPAT_INFO"
	.align	4
        /*0000*/ 	.byte	0x02, 0x09, 0x00, 0x00, 0x02, 0x02, 0x01, 0x00, 0x02, 0x05, 0x05, 0x00, 0x03, 0x07, 0x01, 0x01
        /*0010*/ 	.byte	0x02, 0x03, 0x00, 0x00, 0x02, 0x06, 0x01, 0x00, 0x04, 0x0b, 0x08, 0x00, 0x01, 0x00, 0x00, 0x00
        /*0020*/ 	.byte	0x00, 0x00, 0x00, 0x00


//--------------------- .nv.info._Z21compute_new_centroidsPKfPKiPfii --------------------------
	.section	.nv.info._Z21compute_new_centroidsPKfPKiPfii,"",@"SHT_CUDA_INFO"
	.sectionflags	@""
	.align	4


	//----- nvinfo : EIATTR_CUDA_API_VERSION
	.align		4
        /*0000*/ 	.byte	0x04, 0x37
        /*0002*/ 	.short	(.L_15 - .L_14)
.L_14:
        /*0004*/ 	.word	0x00000082


	//----- nvinfo : EIATTR_KPARAM_INFO
	.align		4
.L_15:
        /*0008*/ 	.byte	0x04, 0x17
        /*000a*/ 	.short	(.L_17 - .L_16)
.L_16:
        /*000c*/ 	.word	0x00000000
        /*0010*/ 	.short	0x0004
        /*0012*/ 	.short	0x001c
        /*0014*/ 	.byte	0x00, 0xf0, 0x11, 0x00


	//----- nvinfo : EIATTR_KPARAM_INFO
	.align		4
.L_17:
        /*0018*/ 	.byte	0x04, 0x17
        /*001a*/ 	.short	(.L_19 - .L_18)
.L_18:
        /*001c*/ 	.word	0x00000000
        /*0020*/ 	.short	0x0003
        /*0022*/ 	.short	0x0018
        /*0024*/ 	.byte	0x00, 0xf0, 0x11, 0x00


	//----- nvinfo : EIATTR_KPARAM_INFO
	.align		4
.L_19:
        /*0028*/ 	.byte	0x04, 0x17
        /*002a*/ 	.short	(.L_21 - .L_20)
.L_20:
        /*002c*/ 	.word	0x00000000
        /*0030*/ 	.short	0x0002
        /*0032*/ 	.short	0x0010
        /*0034*/ 	.byte	0x00, 0xf5, 0x21, 0x00


	//----- nvinfo : EIATTR_KPARAM_INFO
	.align		4
.L_21:
        /*0038*/ 	.byte	0x04, 0x17
        /*003a*/ 	.short	(.L_23 - .L_22)
.L_22:
        /*003c*/ 	.word	0x00000000
        /*0040*/ 	.short	0x0001
        /*0042*/ 	.short	0x0008
        /*0044*/ 	.byte	0x00, 0xf5, 0x21, 0x00


	//----- nvinfo : EIATTR_KPARAM_INFO
	.align		4
.L_23:
        /*0048*/ 	.byte	0x04, 0x17
        /*004a*/ 	.short	(.L_25 - .L_24)
.L_24:
        /*004c*/ 	.word	0x00000000
        /*0050*/ 	.short	0x0000
        /*0052*/ 	.short	0x0000
        /*0054*/ 	.byte	0x00, 0xf5, 0x21, 0x00


	//----- nvinfo : EIATTR_SPARSE_MMA_MASK
	.align		4
.L_25:
        /*0058*/ 	.byte	0x03, 0x50
        /*005a*/ 	.short	0x0000


	//----- nvinfo : EIATTR_MAXREG_COUNT
	.align		4
        /*005c*/ 	.byte	0x03, 0x1b
        /*005e*/ 	.short	0x00ff


	//----- nvinfo : EIATTR_MERCURY_ISA_VERSION
	.align		4
        /*0060*/ 	.byte	0x03, 0x5f
        /*0062*/ 	.short	0x0101


	//----- nvinfo : EIATTR_VRC_CTA_INIT_COUNT
	.align		4
        /*0064*/ 	.byte	0x02, 0x4a
	.zero		1
	.zero		1


	//----- nvinfo : EIATTR_EXIT_INSTR_OFFSETS
	.align		4
        /*0068*/ 	.byte	0x04, 0x1c
        /*006a*/ 	.short	(.L_27 - .L_26)


	//   ....[0]....
.L_26:
        /*006c*/ 	.word	0x00000040


	//   ....[1]....
        /*0070*/ 	.word	0x00000330


	//----- nvinfo : EIATTR_CRS_STACK_SIZE
	.align		4
.L_27:
        /*0074*/ 	.byte	0x04, 0x1e
        /*0076*/ 	.short	(.L_29 - .L_28)
.L_28:
        /*0078*/ 	.word	0x00000000


	//----- nvinfo : EIATTR_CBANK_PARAM_SIZE
	.align		4
.L_29:
        /*007c*/ 	.byte	0x03, 0x19
        /*007e*/ 	.short	0x0020


	//----- nvinfo : EIATTR_PARAM_CBANK
	.align		4
        /*0080*/ 	.byte	0x04, 0x0a
        /*0082*/ 	.short	(.L_31 - .L_30)
	.align		4
.L_30:
        /*0084*/ 	.word	index@(.nv.constant0._Z21compute_new_centroidsPKfPKiPfii)
        /*0088*/ 	.short	0x0380
        /*008a*/ 	.short	0x0020


	//----- nvinfo : EIATTR_SW_WAR
	.align		4
.L_31:
        /*008c*/ 	.byte	0x04, 0x36
        /*008e*/ 	.short	(.L_33 - .L_32)
.L_32:
        /*0090*/ 	.word	0x00000008
.L_33:


//--------------------- .nv.info._Z21assign_and_accumulatePKfS0_PiPfS1_PKiS1_iii --------------------------
	.section	.nv.info._Z21assign_and_accumulatePKfS0_PiPfS1_PKiS1_iii,"",@"SHT_CUDA_INFO"
	.sectionflags	@""
	.align	4


	//----- nvinfo : EIATTR_CUDA_API_VERSION
	.align		4
        /*0000*/ 	.byte	0x04, 0x37
        /*0002*/ 	.short	(.L_35 - .L_34)
.L_34:
        /*0004*/ 	.word	0x00000082


	//----- nvinfo : EIATTR_KPARAM_INFO
	.align		4
.L_35:
        /*0008*/ 	.byte	0x04, 0x17
        /*000a*/ 	.short	(.L_37 - .L_36)
.L_36:
        /*000c*/ 	.word	0x00000000
        /*0010*/ 	.short	0x0009
        /*0012*/ 	.short	0x0040
        /*0014*/ 	.byte	0x00, 0xf0, 0x11, 0x00


	//----- nvinfo : EIATTR_KPARAM_INFO
	.align		4
.L_37:
        /*0018*/ 	.byte	0x04, 0x17
        /*001a*/ 	.short	(.L_39 - .L_38)
.L_38:
        /*001c*/ 	.word	0x00000000
        /*0020*/ 	.short	0x0008
        /*0022*/ 	.short	0x003c
        /*0024*/ 	.byte	0x00, 0xf0, 0x11, 0x00


	//----- nvinfo : EIATTR_KPARAM_INFO
	.align		4
.L_39:
        /*0028*/ 	.byte	0x04, 0x17
        /*002a*/ 	.short	(.L_41 - .L_40)
.L_40:
        /*002c*/ 	.word	0x00000000
        /*0030*/ 	.short	0x0007
        /*0032*/ 	.short	0x0038
        /*0034*/ 	.byte	0x00, 0xf0, 0x11, 0x00


	//----- nvinfo : EIATTR_KPARAM_INFO
	.align		4
.L_41:
        /*0038*/ 	.byte	0x04, 0x17
        /*003a*/ 	.short	(.L_43 - .L_42)
.L_42:
        /*003c*/ 	.word	0x00000000
        /*0040*/ 	.short	0x0006
        /*0042*/ 	.short	0x0030
        /*0044*/ 	.byte	0x00, 0xf5, 0x21, 0x00


	//----- nvinfo : EIATTR_KPARAM_INFO
	.align		4
.L_43:
        /*0048*/ 	.byte	0x04, 0x17
        /*004a*/ 	.short	(.L_45 - .L_44)
.L_44:
        /*004c*/ 	.word	0x00000000
        /*0050*/ 	.short	0x0005
        /*0052*/ 	.short	0x0028
        /*0054*/ 	.byte	0x00, 0xf5, 0x21, 0x00


	//----- nvinfo : EIATTR_KPARAM_INFO
	.align		4
.L_45:
        /*0058*/ 	.byte	0x04, 0x17
        /*005a*/ 	.short	(.L_47 - .L_46)
.L_46:
        /*005c*/ 	.word	0x00000000
        /*0060*/ 	.short	0x0004
        /*0062*/ 	.short	0x0020
        /*0064*/ 	.byte	0x00, 0xf5, 0x21, 0x00


	//----- nvinfo : EIATTR_KPARAM_INFO
	.align		4
.L_47:
        /*0068*/ 	.byte	0x04, 0x17
        /*006a*/ 	.short	(.L_49 - .L_48)
.L_48:
        /*006c*/ 	.word	0x00000000
        /*0070*/ 	.short	0x0003
        /*0072*/ 	.short	0x0018
        /*0074*/ 	.byte	0x00, 0xf5, 0x21, 0x00


	//----- nvinfo : EIATTR_KPARAM_INFO
	.align		4
.L_49:
        /*0078*/ 	.byte	0x04, 0x17
        /*007a*/ 	.short	(.L_51 - .L_50)
.L_50:
        /*007c*/ 	.word	0x00000000
        /*0080*/ 	.short	0x0002
        /*0082*/ 	.short	0x0010
        /*0084*/ 	.byte	0x00, 0xf5, 0x21, 0x00


	//----- nvinfo : EIATTR_KPARAM_INFO
	.align		4
.L_51:
        /*0088*/ 	.byte	0x04, 0x17
        /*008a*/ 	.short	(.L_53 - .L_52)
.L_52:
        /*008c*/ 	.word	0x00000000
        /*0090*/ 	.short	0x0001
        /*0092*/ 	.short	0x0008
        /*0094*/ 	.byte	0x00, 0xf5, 0x21, 0x00


	//----- nvinfo : EIATTR_KPARAM_INFO
	.align		4
.L_53:
        /*0098*/ 	.byte	0x04, 0x17
        /*009a*/ 	.short	(.L_55 - .L_54)
.L_54:
        /*009c*/ 	.word	0x00000000
        /*00a0*/ 	.short	0x0000
        /*00a2*/ 	.short	0x0000
        /*00a4*/ 	.byte	0x00, 0xf5, 0x21, 0x00


	//----- nvinfo : EIATTR_SPARSE_MMA_MASK
	.align		4
.L_55:
        /*00a8*/ 	.byte	0x03, 0x50
        /*00aa*/ 	.short	0x0000


	//----- nvinfo : EIATTR_MAXREG_COUNT
	.align		4
        /*00ac*/ 	.byte	0x03, 0x1b
        /*00ae*/ 	.short	0x00ff


	//----- nvinfo : EIATTR_MERCURY_ISA_VERSION
	.align		4
        /*00b0*/ 	.byte	0x03, 0x5f
        /*00b2*/ 	.short	0x0101


	//----- nvinfo : EIATTR_INT_WARP_WIDE_INSTR_OFFSETS
	.align		4
        /*00b4*/ 	.byte	0x04, 0x31
        /*00b6*/ 	.short	(.L_57 - .L_56)


	//   ....[0]....
.L_56:
        /*00b8*/ 	.word	0x00000ad0


	//   ....[1]....
        /*00bc*/ 	.word	0x00001790


	//   ....[2]....
        /*00c0*/ 	.word	0x00001810


	//   ....[3]....
        /*00c4*/ 	.word	0x00001c00


	//   ....[4]....
        /*00c8*/ 	.word	0x00001e10


	//   ....[5]....
        /*00cc*/ 	.word	0x000026e0


	//   ....[6]....
        /*00d0*/ 	.word	0x00002740


	//   ....[7]....
        /*00d4*/ 	.word	0x00002fd0


	//   ....[8]....
        /*00d8*/ 	.word	0x00003030


	//   ....[9]....
        /*00dc*/ 	.word	0x000030f0


	//----- nvinfo : EIATTR_VRC_CTA_INIT_COUNT
	.align		4
.L_57:
        /*00e0*/ 	.byte	0x02, 0x4a
	.zero		1
	.zero		1


	//----- nvinfo : EIATTR_EXIT_INSTR_OFFSETS
	.align		4
        /*00e4*/ 	.byte	0x04, 0x1c
        /*00e6*/ 	.short	(.L_59 - .L_58)


	//   ....[0]....
.L_58:
        /*00e8*/ 	.word	0x00000070


	//   ....[1]....
        /*00ec*/ 	.word	0x00001370


	//   ....[2]....
        /*00f0*/ 	.word	0x000018b0


	//   ....[3]....
        /*00f4*/ 	.word	0x00001cd0


	//   ....[4]....
        /*00f8*/ 	.word	0x00002580


	//   ....[5]....
        /*00fc*/ 	.word	0x00002ea0


	//   ....[6]....
        /*0100*/ 	.word	0x000030b0


	//   ....[7]....
        /*0104*/ 	.word	0x00003190


	//----- nvinfo : EIATTR_CRS_STACK_SIZE
	.align		4
.L_59:
        /*0108*/ 	.byte	0x04, 0x1e
        /*010a*/ 	.short	(.L_61 - .L_60)
.L_60:
        /*010c*/ 	.word	0x00000000


	//----- nvinfo : EIATTR_CBANK_PARAM_SIZE
	.align		4
.L_61:
        /*0110*/ 	.byte	0x03, 0x19
        /*0112*/ 	.short	0x0044


	//----- nvinfo : EIATTR_PARAM_CBANK
	.align		4
        /*0114*/ 	.byte	0x04, 0x0a
        /*0116*/ 	.short	(.L_63 - .L_62)
	.align		4
.L_62:
        /*0118*/ 	.word	index@(.nv.constant0._Z21assign_and_accumulatePKfS0_PiPfS1_PKiS1_iii)
        /*011c*/ 	.short	0x0380
        /*011e*/ 	.short	0x0044


	//----- nvinfo : EIATTR_SW_WAR
	.align		4
.L_63:
        /*0120*/ 	.byte	0x04, 0x36
        /*0122*/ 	.short	(.L_65 - .L_64)
.L_64:
        /*0124*/ 	.word	0x00000008
.L_65:


//--------------------- .nv.callgraph             --------------------------
	.section	.nv.callgraph,"",@"SHT_CUDA_CALLGRAPH"
	.align	4
	.sectionentsize	8
	.align		4
        /*0000*/ 	.word	0x00000000
	.align		4
        /*0004*/ 	.word	0xffffffff
	.align		4
        /*0008*/ 	.word	0x00000000
	.align		4
        /*000c*/ 	.word	0xfffffffe
	.align		4
        /*0010*/ 	.word	0x00000000
	.align		4
        /*0014*/ 	.word	0xfffffffd
	.align		4
        /*0018*/ 	.word	0x00000000
	.align		4
        /*001c*/ 	.word	0xfffffffc


//--------------------- .text._Z21compute_new_centroidsPKfPKiPfii --------------------------
	.section	.text._Z21compute_new_centroidsPKfPKiPfii,"ax",@progbits
	.align	128
        .global         _Z21compute_new_centroidsPKfPKiPfii
        .type           _Z21compute_new_centroidsPKfPKiPfii,@function
        .size           _Z21compute_new_centroidsPKfPKiPfii,(.L_x_70 - _Z21compute_new_centroidsPKfPKiPfii)
        .other          _Z21compute_new_centroidsPKfPKiPfii,@"STO_CUDA_ENTRY STV_DEFAULT"
_Z21compute_new_centroidsPKfPKiPfii:
.text._Z21compute_new_centroidsPKfPKiPfii:
[----:B------:R-:W-:Y:S08]  /*0000*/  LDC R1, c[0x0][0x37c] ;  /* 0x0000df00ff017b82 */ /* 0x000ff00000000800 */
[----:B------:R-:W0:Y:S08]  /*0010*/  S2UR UR4, SR_CTAID.X ;  /* 0x00000000000479c3 */ /* 0x000e300000002500 */
[----:B------:R-:W0:Y:S02]  /*0020*/  LDC R0, c[0x0][0x398] ;  /* 0x0000e600ff007b82 */ /* 0x000e240000000800 */
[----:B0-----:R-:W-:-:S13]  /*0030*/  ISETP.LE.AND P0, PT, R0, UR4, PT ;  /* 0x0000000400007c0c */ /* 0x001fda000bf03270 */
[----:B------:R-:W-:Y:S05]  /*0040*/  @P0 EXIT ;  /* 0x000000000000094d */ /* 0x000fea0003800000 */
[----:B------:R-:W0:Y:S01]  /*0050*/  LDCU UR5, c[0x0][0x360] ;  /* 0x00006c00ff0577ac */ /* 0x000e220008000800 */
[----:B------:R-:W1:Y:S01]  /*0060*/  S2R R2, SR_TID.X ;  /* 0x0000000000027919 */ /* 0x000e620000002100 */
[----:B------:R-:W2:Y:S01]  /*0070*/  LDC R10, c[0x0][0x370] ;  /* 0x0000dc00ff0a7b82 */ /* 0x000ea20000000800 */
[----:B------:R-:W-:Y:S01]  /*0080*/  IMAD.U32 R11, RZ, RZ, UR4 ;  /* 0x00000004ff0b7e24 */ /* 0x000fe2000f8e00ff */
[----:B------:R-:W3:Y:S06]  /*0090*/  LDCU.64 UR6, c[0x0][0x358] ;  /* 0x00006b00ff0677ac */ /* 0x000eec0008000a00 */
.L_x_5:
[----:B-1----:R-:W1:Y:S01]  /*00a0*/  LDCU UR4, c[0x0][0x39c] ;  /* 0x00007380ff0477ac */ /* 0x002e620008000800 */
[----:B------:R-:W-:Y:S01]  /*00b0*/  BSSY.RECONVERGENT B0, `(.L_x_0) ;  /* 0x0000023000007945 */ /* 0x000fe20003800200 */
[----:B------:R-:W4:Y:S01]  /*00c0*/  LDCU UR8, c[0x0][0x39c] ;  /* 0x00007380ff0877ac */ /* 0x000f220008000800 */
[----:B-1----:R-:W-:-:S13]  /*00d0*/  ISETP.GE.AND P0, PT, R2, UR4, PT ;  /* 0x0000000402007c0c */ /* 0x002fda000bf06270 */
[----:B----4-:R-:W-:Y:S05]  /*00e0*/  @P0 BRA `(.L_x_1) ;  /* 0x00000000007c0947 */ /* 0x010fea0003800000 */
[----:B------:R-:W1:Y:S08]  /*00f0*/  LDC.64 R12, c[0x0][0x388] ;  /* 0x0000e200ff0c7b82 */ /* 0x000e700000000a00 */
[----:B------:R-:W4:Y:S08]  /*0100*/  LDC.64 R8, c[0x0][0x390] ;  /* 0x0000e400ff087b82 */ /* 0x000f300000000a00 */
[----:B------:R-:W0:Y:S01]  /*0110*/  LDC.64 R6, c[0x0][0x380] ;  /* 0x0000e000ff067b82 */ /* 0x000e220000000a00 */
[----:B-1----:R-:W-:-:S06]  /*0120*/  IMAD.WIDE R12, R11, 0x4, R12 ;  /* 0x000000040b0c7825 */ /* 0x002fcc00078e020c */
[----:B---3--:R-:W3:Y:S01]  /*0130*/  LDG.E.CONSTANT R12, desc[UR6][R12.64] ;  /* 0x000000060c0c7981 */ /* 0x008ee2000c1e9900 */
[----:B------:R-:W-:Y:S01]  /*0140*/  IMAD.MOV.U32 R14, RZ, RZ, R2 ;  /* 0x000000ffff0e7224 */ /* 0x000fe200078e0002 */
[----:B0--34-:R-:W-:-:S07]  /*0150*/  I2FP.F32.U32 R3, R12 ;  /* 0x0000000c00037245 */ /* 0x019fce0000201000 */
.L_x_4:
[----:B------:R-:W-:-:S04]  /*0160*/  IMAD R17, R11, UR8, R14 ;  /* 0x000000080b117c24 */ /* 0x000fc8000f8e020e */
[----:B-1----:R-:W-:-:S05]  /*0170*/  IMAD.WIDE R4, R17, 0x4, R8 ;  /* 0x0000000411047825 */ /* 0x002fca00078e0208 */
[----:B------:R0:W5:Y:S01]  /*0180*/  LDG.E R13, desc[UR6][R4.64] ;  /* 0x00000006040d7981 */ /* 0x000162000c1e1900 */
[----:B------:R-:W-:Y:S01]  /*0190*/  ISETP.GE.AND P0, PT, R12, 0x1, PT ;  /* 0x000000010c00780c */ /* 0x000fe20003f06270 */
[----:B------:R-:W-:-:S05]  /*01a0*/  VIADD R14, R14, UR5 ;  /* 0x000000050e0e7c36 */ /* 0x000fca0008000000 */
[----:B------:R-:W-:-:S07]  /*01b0*/  ISETP.GE.AND P2, PT, R14, UR8, PT ;  /* 0x000000080e007c0c */ /* 0x000fce000bf46270 */
[----:B0-----:R-:W-:Y:S06]  /*01c0*/  @!P0 BRA `(.L_x_2) ;  /* 0x00000000003c8947 */ /* 0x001fec0003800000 */
[----:B------:R-:W-:-:S05]  /*01d0*/  IMAD.WIDE R16, R17, 0x4, R6 ;  /* 0x0000000411107825 */ /* 0x000fca00078e0206 */
[----:B------:R-:W3:Y:S01]  /*01e0*/  LDG.E.CONSTANT R0, desc[UR6][R16.64] ;  /* 0x0000000610007981 */ /* 0x000ee2000c1e9900 */
[----:B------:R-:W0:Y:S01]  /*01f0*/  MUFU.RCP R18, R3 ;  /* 0x0000000300127308 */ /* 0x000e220000001000 */
[----:B------:R-:W-:Y:S01]  /*0200*/  BSSY.RECONVERGENT B1, `(.L_x_2) ;  /* 0x000000b000017945 */ /* 0x000fe20003800200 */
[----:B0----5:R-:W-:-:S04]  /*0210*/  FFMA R13, -R3, R18, 1 ;  /* 0x3f800000030d7423 */ /* 0x021fc80000000112 */
[----:B------:R-:W-:Y:S02]  /*0220*/  FFMA R13, R18, R13, R18 ;  /* 0x0000000d120d7223 */ /* 0x000fe40000000012 */
[----:B---3--:R-:W0:Y:S02]  /*0230*/  FCHK P0, R0, R3 ;  /* 0x0000000300007302 */ /* 0x008e240000000000 */
[----:B------:R-:W-:-:S04]  /*0240*/  FFMA R18, R0, R13, RZ ;  /* 0x0000000d00127223 */ /* 0x000fc800000000ff */
[----:B------:R-:W-:-:S04]  /*0250*/  FFMA R15, -R3, R18, R0 ;  /* 0x00000012030f7223 */ /* 0x000fc80000000100 */
[----:B------:R-:W-:Y:S01]  /*0260*/  FFMA R13, R13, R15, R18 ;  /* 0x0000000f0d0d7223 */ /* 0x000fe20000000012 */
[----:B0-----:R-:W-:Y:S06]  /*0270*/  @!P0 BRA `(.L_x_3) ;  /* 0x00000000000c8947 */ /* 0x001fec0003800000 */
[----:B------:R-:W-:-:S07]  /*0280*/  MOV R16, 0x2a0 ;  /* 0x000002a000107802 */ /* 0x000fce0000000f00 */
[----:B--2---:R-:W-:Y:S05]  /*0290*/  CALL.REL.NOINC `($__internal_0_$__cuda_sm3x_div_rn_noftz_f32_slowpath) ;  /* 0x0000000000287944 */ /* 0x004fea0003c00000 */
[----:B------:R-:W-:-:S07]  /*02a0*/  IMAD.MOV.U32 R13, RZ, RZ, R0 ;  /* 0x000000ffff0d7224 */ /* 0x000fce00078e0000 */
.L_x_3:
[----:B------:R-:W-:Y:S05]  /*02b0*/  BSYNC.RECONVERGENT B1 ;  /* 0x0000000000017941 */ /* 0x000fea0003800200 */
.L_x_2:
[----:B-----5:R1:W-:Y:S01]  /*02c0*/  STG.E desc[UR6][R4.64], R13 ;  /* 0x0000000d04007986 */ /* 0x0203e2000c101906 */
[----:B------:R-:W-:Y:S05]  /*02d0*/  @!P2 BRA `(.L_x_4) ;  /* 0xfffffffc00a0a947 */ /* 0x000fea000383ffff */
.L_x_1:
[----:B0--3--:R-:W-:Y:S05]  /*02e0*/  BSYNC.RECONVERGENT B0 ;  /* 0x0000000000007941 */ /* 0x009fea0003800200 */
.L_x_0:
[----:B------:R-:W0:Y:S01]  /*02f0*/  LDCU UR4, c[0x0][0x398] ;  /* 0x00007300ff0477ac */ /* 0x000e220008000800 */
[----:B--2---:R-:W-:-:S05]  /*0300*/  IMAD.IADD R11, R10, 0x1, R11 ;  /* 0x000000010a0b7824 */ /* 0x004fca00078e020b */
[----:B0-----:R-:W-:-:S13]  /*0310*/  ISETP.GE.AND P0, PT, R11, UR4, PT ;  /* 0x000000040b007c0c */ /* 0x001fda000bf06270 */
[----:B------:R-:W-:Y:S05]  /*0320*/  @!P0 BRA `(.L_x_5) ;  /* 0xfffffffc005c8947 */ /* 0x000fea000383ffff */
[----:B------:R-:W-:Y:S05]  /*0330*/  EXIT ;  /* 0x000000000000794d */ /* 0x000fea0003800000 */
        .weak           $__internal_0_$__cuda_sm3x_div_rn_noftz_f32_slowpath
        .type           $__internal_0_$__cuda_sm3x_div_rn_noftz_f32_slowpath,@function
        .size           $__internal_0_$__cuda_sm3x_div_rn_noftz_f32_slowpath,(.L_x_70 - $__internal_0_$__cuda_sm3x_div_rn_noftz_f32_slowpath)
$__internal_0_$__cuda_sm3x_div_rn_noftz_f32_slowpath:
[--C-:B------:R-:W-:Y:S01]  /*0340*/  SHF.R.U32.HI R13, RZ, 0x17, R3.reuse ;  /* 0x00000017ff0d7819 */ /* 0x100fe20000011603 */
[----:B------:R-:W-:Y:S01]  /*0350*/  BSSY.RECONVERGENT B2, `(.L_x_6) ;  /* 0x0000064000027945 */ /* 0x000fe20003800200 */
[--C-:B------:R-:W-:Y:S01]  /*0360*/  SHF.R.U32.HI R15, RZ, 0x17, R0.reuse ;  /* 0x00000017ff0f7819 */ /* 0x100fe20000011600 */
[----:B------:R-:W-:Y:S01]  /*0370*/  IMAD.MOV.U32 R17, RZ, RZ, R0 ;  /* 0x000000ffff117224 */ /* 0x000fe200078e0000 */
[----:B------:R-:W-:Y:S01]  /*0380*/  LOP3.LUT R13, R13, 0xff, RZ, 0xc0, !PT ;  /* 0x000000ff0d0d7812 */ /* 0x000fe200078ec0ff */
[----:B------:R-:W-:Y:S01]  /*0390*/  IMAD.MOV.U32 R18, RZ, RZ, R3 ;  /* 0x000000ffff127224 */ /* 0x000fe200078e0003 */
[----:B------:R-:W-:-:S03]  /*03a0*/  LOP3.LUT R20, R15, 0xff, RZ, 0xc0, !PT ;  /* 0x000000ff0f147812 */ /* 0x000fc600078ec0ff */
[----:B------:R-:W-:Y:S02]  /*03b0*/  VIADD R21, R13, 0xffffffff ;  /* 0xffffffff0d157836 */ /* 0x000fe40000000000 */
[----:B------:R-:W-:-:S03]  /*03c0*/  VIADD R19, R20, 0xffffffff ;  /* 0xffffffff14137836 */ /* 0x000fc60000000000 */
[----:B------:R-:W-:-:S04]  /*03d0*/  ISETP.GT.U32.AND P0, PT, R21, 0xfd, PT ;  /* 0x000000fd1500780c */ /* 0x000fc80003f04070 */
[----:B------:R-:W-:-:S13]  /*03e0*/  ISETP.GT.U32.OR P0, PT, R19, 0xfd, P0 ;  /* 0x000000fd1300780c */ /* 0x000fda0000704470 */
[----:B------:R-:W-:Y:S01]  /*03f0*/  @!P0 IMAD.MOV.U32 R15, RZ, RZ, RZ ;  /* 0x000000ffff0f8224 */ /* 0x000fe200078e00ff */
[----:B------:R-:W-:Y:S06]  /*0400*/  @!P0 BRA `(.L_x_7) ;  /* 0x00000000005c8947 */ /* 0x000fec0003800000 */
[----:B------:R-:W-:Y:S02]  /*0410*/  FSETP.GTU.FTZ.AND P1, PT, |R3|, +INF , PT ;  /* 0x7f8000000300780b */ /* 0x000fe40003f3c200 */
[----:B------:R-:W-:-:S04]  /*0420*/  FSETP.GTU.FTZ.AND P0, PT, |R0|, +INF , PT ;  /* 0x7f8000000000780b */ /* 0x000fc80003f1c200 */
[----:B------:R-:W-:-:S13]  /*0430*/  PLOP3.LUT P0, PT, P0, P1, PT, 0xf8, 0x8f ;  /* 0x00000000008f781c */ /* 0x000fda0000703f70 */
[----:B------:R-:W-:Y:S05]  /*0440*/  @P0 BRA `(.L_x_8) ;  /* 0x00000004004c0947 */ /* 0x000fea0003800000 */
[----:B------:R-:W-:-:S13]  /*0450*/  LOP3.LUT P0, RZ, R18, 0x7fffffff, R17, 0xc8, !PT ;  /* 0x7fffffff12ff7812 */ /* 0x000fda000780c811 */
[----:B------:R-:W-:Y:S05]  /*0460*/  @!P0 BRA `(.L_x_9) ;  /* 0x00000004003c8947 */ /* 0x000fea0003800000 */
[C---:B------:R-:W-:Y:S02]  /*0470*/  FSETP.NEU.FTZ.AND P3, PT, |R0|.reuse, +INF , PT ;  /* 0x7f8000000000780b */ /* 0x040fe40003f7d200 */
[----:B------:R-:W-:Y:S02]  /*0480*/  FSETP.NEU.FTZ.AND P1, PT, |R3|, +INF , PT ;  /* 0x7f8000000300780b */ /* 0x000fe40003f3d200 */
[----:B------:R-:W-:-:S11]  /*0490*/  FSETP.NEU.FTZ.AND P0, PT, |R0|, +INF , PT ;  /* 0x7f8000000000780b */ /* 0x000fd60003f1d200 */
[----:B------:R-:W-:Y:S05]  /*04a0*/  @!P1 BRA !P3, `(.L_x_9) ;  /* 0x00000004002c9947 */ /* 0x000fea0005800000 */
[----:B------:R-:W-:-:S04]  /*04b0*/  LOP3.LUT P3, RZ, R17, 0x7fffffff, RZ, 0xc0, !PT ;  /* 0x7fffffff11ff7812 */ /* 0x000fc8000786c0ff */
[----:B------:R-:W-:-:S13]  /*04c0*/  PLOP3.LUT P1, PT, P1, P3, PT, 0x2f, 0xf2 ;  /* 0x0000000000f2781c */ /* 0x000fda0000f26577 */
[----:B------:R-:W-:Y:S05]  /*04d0*/  @P1 BRA `(.L_x_10) ;  /* 0x0000000400181947 */ /* 0x000fea0003800000 */
[----:B------:R-:W-:-:S04]  /*04e0*/  LOP3.LUT P1, RZ, R18, 0x7fffffff, RZ, 0xc0, !PT ;  /* 0x7fffffff12ff7812 */ /* 0x000fc8000782c0ff */
[----:B------:R-:W-:-:S13]  /*04f0*/  PLOP3.LUT P0, PT, P0, P1, PT, 0x2f, 0xf2 ;  /* 0x0000000000f2781c */ /* 0x000fda0000702577 */
[----:B------:R-:W-:Y:S05]  /*0500*/  @P0 BRA `(.L_x_11) ;  /* 0x0000000400000947 */ /* 0x000fea0003800000 */
[----:B------:R-:W-:Y:S02]  /*0510*/  ISETP.GE.AND P0, PT, R19, RZ, PT ;  /* 0x000000ff1300720c */ /* 0x000fe40003f06270 */
[----:B------:R-:W-:-:S11]  /*0520*/  ISETP.GE.AND P1, PT, R21, RZ, PT ;  /* 0x000000ff1500720c */ /* 0x000fd60003f26270 */
[----:B------:R-:W-:Y:S02]  /*0530*/  @P0 IMAD.MOV.U32 R15, RZ, RZ, RZ ;  /* 0x000000ffff0f0224 */ /* 0x000fe400078e00ff */
[----:B------:R-:W-:Y:S01]  /*0540*/  @!P0 FFMA R17, R0, 1.84467440737095516160e+19, RZ ;  /* 0x5f80000000118823 */ /* 0x000fe200000000ff */
[----:B------:R-:W-:Y:S02]  /*0550*/  @!P0 IMAD.MOV.U32 R15, RZ, RZ, -0x40 ;  /* 0xffffffc0ff0f8424 */ /* 0x000fe400078e00ff */
[----:B------:R-:W-:Y:S02]  /*0560*/  @!P1 FFMA R18, R3, 1.84467440737095516160e+19, RZ ;  /* 0x5f80000003129823 */ /* 0x000fe400000000ff */
[----:B------:R-:W-:-:S07]  /*0570*/  @!P1 VIADD R15, R15, 0x40 ;  /* 0x000000400f0f9836 */ /* 0x000fce0000000000 */
.L_x_7:
[----:B------:R-:W-:Y:S01]  /*0580*/  LEA R19, R13, 0xc0800000, 0x17 ;  /* 0xc08000000d137811 */ /* 0x000fe200078eb8ff */
[----:B------:R-:W-:Y:S01]  /*0590*/  VIADD R20, R20, 0xffffff81 ;  /* 0xffffff8114147836 */ /* 0x000fe20000000000 */
[----:B------:R-:W-:Y:S03]  /*05a0*/  BSSY.RECONVERGENT B3, `(.L_x_12) ;  /* 0x0000035000037945 */ /* 0x000fe60003800200 */
[----:B------:R-:W-:Y:S02]  /*05b0*/  IMAD.IADD R19, R18, 0x1, -R19 ;  /* 0x0000000112137824 */ /* 0x000fe400078e0a13 */
[C---:B------:R-:W-:Y:S01]  /*05c0*/  IMAD R0, R20.reuse, -0x800000, R17 ;  /* 0xff80000014007824 */ /* 0x040fe200078e0211 */
[----:B------:R-:W-:Y:S01]  /*05d0*/  IADD3 R20, PT, PT, R20, 0x7f, -R13 ;  /* 0x0000007f14147810 */ /* 0x000fe20007ffe80d */
[----:B------:R-:W0:Y:S01]  /*05e0*/  MUFU.RCP R18, R19 ;  /* 0x0000001300127308 */ /* 0x000e220000001000 */
[----:B------:R-:W-:-:S03]  /*05f0*/  FADD.FTZ R21, -R19, -RZ ;  /* 0x800000ff13157221 */ /* 0x000fc60000010100 */
[----:B------:R-:W-:Y:S02]  /*0600*/  IMAD.IADD R20, R20, 0x1, R15 ;  /* 0x0000000114147824 */ /* 0x000fe400078e020f */
[----:B0-----:R-:W-:-:S04]  /*0610*/  FFMA R23, R18, R21, 1 ;  /* 0x3f80000012177423 */ /* 0x001fc80000000015 */
[----:B------:R-:W-:-:S04]  /*0620*/  FFMA R17, R18, R23, R18 ;  /* 0x0000001712117223 */ /* 0x000fc80000000012 */
[----:B------:R-:W-:-:S04]  /*0630*/  FFMA R18, R0, R17, RZ ;  /* 0x0000001100127223 */ /* 0x000fc800000000ff */
[----:B------:R-:W-:-:S04]  /*0640*/  FFMA R22, R21, R18, R0 ;  /* 0x0000001215167223 */ /* 0x000fc80000000000 */
[----:B------:R-:W-:-:S04]  /*0650*/  FFMA R18, R17, R22, R18 ;  /* 0x0000001611127223 */ /* 0x000fc80000000012 */
[----:B------:R-:W-:-:S04]  /*0660*/  FFMA R21, R21, R18, R0 ;  /* 0x0000001215157223 */ /* 0x000fc80000000000 */
[----:B------:R-:W-:-:S05]  /*0670*/  FFMA R0, R17, R21, R18 ;  /* 0x0000001511007223 */ /* 0x000fca0000000012 */
[----:B------:R-:W-:-:S04]  /*0680*/  SHF.R.U32.HI R13, RZ, 0x17, R0 ;  /* 0x00000017ff0d7819 */ /* 0x000fc80000011600 */
[----:B------:R-:W-:-:S05]  /*0690*/  LOP3.LUT R13, R13, 0xff, RZ, 0xc0, !PT ;  /* 0x000000ff0d0d7812 */ /* 0x000fca00078ec0ff */
[----:B------:R-:W-:-:S04]  /*06a0*/  IMAD.IADD R19, R13, 0x1, R20 ;  /* 0x000000010d137824 */ /* 0x000fc800078e0214 */
[----:B------:R-:W-:-:S05]  /*06b0*/  VIADD R13, R19, 0xffffffff ;  /* 0xffffffff130d7836 */ /* 0x000fca0000000000 */
[----:B------:R-:W-:-:S13]  /*06c0*/  ISETP.GE.U32.AND P0, PT, R13, 0xfe, PT ;  /* 0x000000fe0d00780c */ /* 0x000fda0003f06070 */
[----:B------:R-:W-:Y:S05]  /*06d0*/  @!P0 BRA `(.L_x_13) ;  /* 0x0000000000808947 */ /* 0x000fea0003800000 */
[----:B------:R-:W-:-:S13]  /*06e0*/  ISETP.GT.AND P0, PT, R19, 0xfe, PT ;  /* 0x000000fe1300780c */ /* 0x000fda0003f04270 */
[----:B------:R-:W-:Y:S05]  /*06f0*/  @P0 BRA `(.L_x_14) ;  /* 0x00000000006c0947 */ /* 0x000fea0003800000 */
[----:B------:R-:W-:-:S13]  /*0700*/  ISETP.GE.AND P0, PT, R19, 0x1, PT ;  /* 0x000000011300780c */ /* 0x000fda0003f06270 */
[----:B------:R-:W-:Y:S05]  /*0710*/  @P0 BRA `(.L_x_15) ;  /* 0x0000000000740947 */ /* 0x000fea0003800000 */
[----:B------:R-:W-:Y:S02]  /*0720*/  ISETP.GE.AND P0, PT, R19, -0x18, PT ;  /* 0xffffffe81300780c */ /* 0x000fe40003f06270 */
[----:B------:R-:W-:-:S11]  /*0730*/  LOP3.LUT R0, R0, 0x80000000, RZ, 0xc0, !PT ;  /* 0x8000000000007812 */ /* 0x000fd600078ec0ff */
[----:B------:R-:W-:Y:S05]  /*0740*/  @!P0 BRA `(.L_x_15) ;  /* 0x0000000000688947 */ /* 0x000fea0003800000 */
[-CC-:B------:R-:W-:Y:S01]  /*0750*/  FFMA.RZ R13, R17, R21.reuse, R18.reuse ;  /* 0x00000015110d7223 */ /* 0x180fe2000000c012 */
[C---:B------:R-:W-:Y:S01]  /*0760*/  VIADD R20, R19.reuse, 0x20 ;  /* 0x0000002013147836 */ /* 0x040fe20000000000 */
[C---:B------:R-:W-:Y:S02]  /*0770*/  ISETP.NE.AND P3, PT, R19.reuse, RZ, PT ;  /* 0x000000ff1300720c */ /* 0x040fe40003f65270 */
[----:B------:R-:W-:Y:S02]  /*0780*/  ISETP.NE.AND P1, PT, R19, RZ, PT ;  /* 0x000000ff1300720c */ /* 0x000fe40003f25270 */
[----:B------:R-:W-:Y:S01]  /*0790*/  LOP3.LUT R15, R13, 0x7fffff, RZ, 0xc0, !PT ;  /* 0x007fffff0d0f7812 */ /* 0x000fe200078ec0ff */
[CCC-:B------:R-:W-:Y:S01]  /*07a0*/  FFMA.RP R13, R17.reuse, R21.reuse, R18.reuse ;  /* 0x00000015110d7223 */ /* 0x1c0fe20000008012 */
[----:B------:R-:W-:Y:S01]  /*07b0*/  FFMA.RM R18, R17, R21, R18 ;  /* 0x0000001511127223 */ /* 0x000fe20000004012 */
[----:B------:R-:W-:Y:S01]  /*07c0*/  IMAD.MOV R17, RZ, RZ, -R19 ;  /* 0x000000ffff117224 */ /* 0x000fe200078e0a13 */
[----:B------:R-:W-:-:S03]  /*07d0*/  LOP3.LUT R15, R15, 0x800000, RZ, 0xfc, !PT ;  /* 0x008000000f0f7812 */ /* 0x000fc600078efcff */
[----:B------:R-:W-:Y:S02]  /*07e0*/  FSETP.NEU.FTZ.AND P0, PT, R13, R18, PT ;  /* 0x000000120d00720b */ /* 0x000fe40003f1d000 */
[----:B------:R-:W-:Y:S02]  /*07f0*/  SHF.L.U32 R20, R15, R20, RZ ;  /* 0x000000140f147219 */ /* 0x000fe400000006ff */
[----:B------:R-:W-:Y:S02]  /*0800*/  SEL R18, R17, RZ, P3 ;  /* 0x000000ff11127207 */ /* 0x000fe40001800000 */
[----:B------:R-:W-:Y:S02]  /*0810*/  ISETP.NE.AND P1, PT, R20, RZ, P1 ;  /* 0x000000ff1400720c */ /* 0x000fe40000f25270 */
[----:B------:R-:W-:Y:S02]  /*0820*/  SHF.R.U32.HI R18, RZ, R18, R15 ;  /* 0x00000012ff127219 */ /* 0x000fe4000001160f */
[----:B------:R-:W-:-:S02]  /*0830*/  PLOP3.LUT P0, PT, P0, P1, PT, 0xf8, 0x8f ;  /* 0x00000000008f781c */ /* 0x000fc40000703f70 */
[----:B------:R-:W-:Y:S02]  /*0840*/  SHF.R.U32.HI R20, RZ, 0x1, R18 ;  /* 0x00000001ff147819 */ /* 0x000fe40000011612 */
[----:B------:R-:W-:-:S04]  /*0850*/  SEL R13, RZ, 0x1, !P0 ;  /* 0x00000001ff0d7807 */ /* 0x000fc80004000000 */
[----:B------:R-:W-:-:S04]  /*0860*/  LOP3.LUT R13, R13, 0x1, R20, 0xf8, !PT ;  /* 0x000000010d0d7812 */ /* 0x000fc800078ef814 */
[----:B------:R-:W-:-:S05]  /*0870*/  LOP3.LUT R13, R13, R18, RZ, 0xc0, !PT ;  /* 0x000000120d0d7212 */ /* 0x000fca00078ec0ff */
[----:B------:R-:W-:-:S05]  /*0880*/  IMAD.IADD R13, R20, 0x1, R13 ;  /* 0x00000001140d7824 */ /* 0x000fca00078e020d */
[----:B------:R-:W-:Y:S01]  /*0890*/  LOP3.LUT R0, R13, R0, RZ, 0xfc, !PT ;  /* 0x000000000d007212 */ /* 0x000fe200078efcff */
[----:B------:R-:W-:Y:S06]  /*08a0*/  BRA `(.L_x_15) ;  /* 0x0000000000107947 */ /* 0x000fec0003800000 */
.L_x_14:
[----:B------:R-:W-:-:S04]  /*08b0*/  LOP3.LUT R0, R0, 0x80000000, RZ, 0xc0, !PT ;  /* 0x8000000000007812 */ /* 0x000fc800078ec0ff */
[----:B------:R-:W-:Y:S01]  /*08c0*/  LOP3.LUT R0, R0, 0x7f800000, RZ, 0xfc, !PT ;  /* 0x7f80000000007812 */ /* 0x000fe200078efcff */
[----:B------:R-:W-:Y:S06]  /*08d0*/  BRA `(.L_x_15) ;  /* 0x0000000000047947 */ /* 0x000fec0003800000 */
.L_x_13:
[----:B------:R-:W-:-:S07]  /*08e0*/  IMAD R0, R20, 0x800000, R0 ;  /* 0x0080000014007824 */ /* 0x000fce00078e0200 */
.L_x_15:
[----:B------:R-:W-:Y:S05]  /*08f0*/  BSYNC.RECONVERGENT B3 ;  /* 0x0000000000037941 */ /* 0x000fea0003800200 */
.L_x_12:
[----:B------:R-:W-:Y:S05]  /*0900*/  BRA `(.L_x_16) ;  /* 0x0000000000207947 */ /* 0x000fea0003800000 */
.L_x_11:
[----:B------:R-:W-:-:S04]  /*0910*/  LOP3.LUT R0, R18, 0x80000000, R17, 0x48, !PT ;  /* 0x8000000012007812 */ /* 0x000fc800078e4811 */
[----:B------:R-:W-:Y:S01]  /*0920*/  LOP3.LUT R0, R0, 0x7f800000, RZ, 0xfc, !PT ;  /* 0x7f80000000007812 */ /* 0x000fe200078efcff */
[----:B------:R-:W-:Y:S06]  /*0930*/  BRA `(.L_x_16) ;  /* 0x0000000000147947 */ /* 0x000fec0003800000 */
.L_x_10:
[----:B------:R-:W-:Y:S01]  /*0940*/  LOP3.LUT R0, R18, 0x80000000, R17, 0x48, !PT ;  /* 0x8000000012007812 */ /* 0x000fe200078e4811 */
[----:B------:R-:W-:Y:S06]  /*0950*/  BRA `(.L_x_16) ;  /* 0x00000000000c7947 */ /* 0x000fec0003800000 */
.L_x_9:
[----:B------:R-:W0:Y:S01]  /*0960*/  MUFU.RSQ R0, -QNAN ;  /* 0xffc0000000007908 */ /* 0x000e220000001400 */
[----:B------:R-:W-:Y:S05]  /*0970*/  BRA `(.L_x_16) ;  /* 0x0000000000047947 */ /* 0x000fea0003800000 */
.L_x_8:
[----:B------:R-:W-:-:S07]  /*0980*/  FADD.FTZ R0, R0, R3 ;  /* 0x0000000300007221 */ /* 0x000fce0000010000 */
.L_x_16:
[----:B------:R-:W-:Y:S05]  /*0990*/  BSYNC.RECONVERGENT B2 ;  /* 0x0000000000027941 */ /* 0x000fea0003800200 */
.L_x_6:
[----:B------:R-:W-:-:S04]  /*09a0*/  IMAD.MOV.U32 R17, RZ, RZ, 0x0 ;  /* 0x00000000ff117424 */ /* 0x000fc800078e00ff */
[----:B0-----:R-:W-:Y:S05]  /*09b0*/  RET.REL.NODEC R16 `(_Z21compute_new_centroidsPKfPKiPfii) ;  /* 0xfffffff410907950 */ /* 0x001fea0003c3ffff */
.L_x_17:
[----:B------:R-:W-:-:S00]  /*09c0*/  BRA `(.L_x_17) ;  /* 0xfffffffc00fc7947 */ /* 0x000fc0000383ffff */
[----:B------:R-:W-:-:S00]  /*09d0*/  NOP ;  /* 0x0000000000007918 */ /* 0x000fc00000000000 */
        /* <DEDUP_REMOVED lines=10> */
.L_x_70:


//--------------------- .text._Z21assign_and_accumulatePKfS0_PiPfS1_PKiS1_iii --------------------------
	.section	.text._Z21assign_and_accumulatePKfS0_PiPfS1_PKiS1_iii,"ax",@progbits
	.align	128
        .global         _Z21assign_and_accumulatePKfS0_PiPfS1_PKiS1_iii
        .type           _Z21assign_and_accumulatePKfS0_PiPfS1_PKiS1_iii,@function
        .size           _Z21assign_and_accumulatePKfS0_PiPfS1_PKiS1_iii,(.L_x_72 - _Z21assign_and_accumulatePKfS0_PiPfS1_PKiS1_iii)
        .other          _Z21assign_and_accumulatePKfS0_PiPfS1_PKiS1_iii,@"STO_CUDA_ENTRY STV_DEFAULT"
_Z21assign_and_accumulatePKfS0_PiPfS1_PKiS1_iii:
.text._Z21assign_and_accumulatePKfS0_PiPfS1_PKiS1_iii:
[----:B------:R-:W-:Y:S01]  /*0000*/  LDC R1, c[0x0][0x37c] ;  /* 0x0000df00ff017b82 */ /* 0x000fe20000000800 */
[----:B------:R-:W0:Y:S07]  /*0010*/  S2R R0, SR_TID.X ;  /* 0x0000000000007919 */ /* 0x000e2e0000002100 */
[----:B------:R-:W0:Y:S01]  /*0020*/  S2UR UR4, SR_CTAID.X ;  /* 0x00000000000479c3 */ /* 0x000e220000002500 */
[----:B------:R-:W1:Y:S07]  /*0030*/  LDCU UR8, c[0x0][0x3b8] ;  /* 0x00007700ff0877ac */ /* 0x000e6e0008000800 */
[----:B------:R-:W0:Y:S02]  /*0040*/  LDC R3, c[0x0][0x360] ;  /* 0x0000d800ff037b82 */ /* 0x000e240000000800 */
[----:B0-----:R-:W-:-:S05]  /*0050*/  IMAD R0, R3, UR4, R0 ;  /* 0x0000000403007c24 */ /* 0x001fca000f8e0200 */
[----:B-1----:R-:W-:-:S13]  /*0060*/  ISETP.GE.AND P0, PT, R0, UR8, PT ;  /* 0x0000000800007c0c */ /* 0x002fda000bf06270 */
[----:B------:R-:W-:Y:S05]  /*0070*/  @P0 EXIT ;  /* 0x000000000000094d */ /* 0x000fea0003800000 */
[----:B------:R-:W0:Y:S01]  /*0080*/  LDC R2, c[0x0][0x3bc] ;  /* 0x0000ef00ff027b82 */ /* 0x000e220000000800 */
[----:B------:R-:W1:Y:S01]  /*0090*/  LDCU UR4, c[0x0][0x370] ;  /* 0x00006e00ff0477ac */ /* 0x000e620008000800 */
[----:B------:R-:W2:Y:S01]  /*00a0*/  LDCU.64 UR6, c[0x0][0x358] ;  /* 0x00006b00ff0677ac */ /* 0x000ea20008000a00 */
[----:B-1----:R-:W-:Y:S01]  /*00b0*/  IMAD R3, R3, UR4, RZ ;  /* 0x0000000403037c24 */ /* 0x002fe2000f8e02ff */
[----:B0-----:R-:W-:-:S13]  /*00c0*/  ISETP.GE.AND P0, PT, R2, 0x1, PT ;  /* 0x000000010200780c */ /* 0x001fda0003f06270 */
[----:B--2---:R-:W-:Y:S05]  /*00d0*/  @!P0 BRA `(.L_x_18) ;  /* 0x0000001c00008947 */ /* 0x004fea0003800000 */
[----:B------:R-:W0:Y:S02]  /*00e0*/  LDC R5, c[0x0][0x3c0] ;  /* 0x0000f000ff057b82 */ /* 0x000e240000000800 */
[----:B0-----:R-:W-:-:S13]  /*00f0*/  ISETP.GE.AND P0, PT, R5, 0x1, PT ;  /* 0x000000010500780c */ /* 0x001fda0003f06270 */
[----:B------:R-:W-:Y:S05]  /*0100*/  @!P0 BRA `(.L_x_19) ;  /* 0x00000010009c8947 */ /* 0x000fea0003800000 */
[C---:B------:R-:W-:Y:S02]  /*0110*/  LOP3.LUT R2, R5.reuse, 0xf, RZ, 0xc0, !PT ;  /* 0x0000000f05027812 */ /* 0x040fe400078ec0ff */
[C---:B------:R-:W-:Y:S02]  /*0120*/  LOP3.LUT R4, R5.reuse, 0x7, RZ, 0xc0, !PT ;  /* 0x0000000705047812 */ /* 0x040fe400078ec0ff */
[----:B------:R-:W-:-:S07]  /*0130*/  LOP3.LUT R5, R5, 0x3, RZ, 0xc0, !PT ;  /* 0x0000000305057812 */ /* 0x000fce00078ec0ff */
.L_x_32:
[----:B0-----:R-:W0:Y:S01]  /*0140*/  LDCU UR4, c[0x0][0x3c0] ;  /* 0x00007800ff0477ac */ /* 0x001e220008000800 */
[----:B-1-34-:R-:W-:Y:S02]  /*0150*/  IMAD.MOV.U32 R6, RZ, RZ, 0x7f7fffff ;  /* 0x7f7fffffff067424 */ /* 0x01afe400078e00ff */
[----:B------:R-:W-:Y:S02]  /*0160*/  IMAD.MOV.U32 R7, RZ, RZ, RZ ;  /* 0x000000ffff077224 */ /* 0x000fe400078e00ff */
[----:B------:R-:W-:Y:S02]  /*0170*/  IMAD.MOV.U32 R8, RZ, RZ, RZ ;  /* 0x000000ffff087224 */ /* 0x000fe400078e00ff */
[----:B0-2---:R-:W-:-:S07]  /*0180*/  IMAD R9, R0, UR4, RZ ;  /* 0x0000000400097c24 */ /* 0x005fce000f8e02ff */
.L_x_24:
[----:B------:R-:W0:Y:S01]  /*0190*/  LDC R20, c[0x0][0x3c0] ;  /* 0x0000f000ff147b82 */ /* 0x000e220000000800 */
[----:B------:R-:W-:Y:S02]  /*01a0*/  IMAD.MOV.U32 R23, RZ, RZ, RZ ;  /* 0x000000ffff177224 */ /* 0x000fe400078e00ff */
[----:B------:R-:W-:Y:S01]  /*01b0*/  IMAD.MOV.U32 R25, RZ, RZ, RZ ;  /* 0x000000ffff197224 */ /* 0x000fe200078e00ff */
[----:B0-----:R-:W-:Y:S01]  /*01c0*/  IADD3 R21, PT, PT, R20, -0x1, RZ ;  /* 0xffffffff14157810 */ /* 0x001fe20007ffe0ff */
[----:B------:R-:W-:-:S03]  /*01d0*/  IMAD R22, R7, R20, RZ ;  /* 0x0000001407167224 */ /* 0x000fc600078e02ff */
[----:B------:R-:W-:-:S13]  /*01e0*/  ISETP.GE.U32.AND P0, PT, R21, 0x7, PT ;  /* 0x000000071500780c */ /* 0x000fda0003f06070 */
[----:B------:R-:W-:Y:S05]  /*01f0*/  @!P0 BRA `(.L_x_20) ;  /* 0x0000000000c08947 */ /* 0x000fea0003800000 */
[----:B------:R-:W0:Y:S01]  /*0200*/  LDC.64 R10, c[0x0][0x388] ;  /* 0x0000e200ff0a7b82 */ /* 0x000e220000000a00 */
[----:B------:R-:W-:Y:S01]  /*0210*/  LOP3.LUT R25, R20, 0x7ffffff8, RZ, 0xc0, !PT ;  /* 0x7ffffff814197812 */ /* 0x000fe200078ec0ff */
[----:B------:R-:W-:Y:S02]  /*0220*/  HFMA2 R23, -RZ, RZ, 0, 0 ;  /* 0x00000000ff177431 */ /* 0x000fe400000001ff */
[----:B------:R-:W-:Y:S01]  /*0230*/  IMAD.MOV.U32 R15, RZ, RZ, R9 ;  /* 0x000000ffff0f7224 */ /* 0x000fe200078e0009 */
[----:B------:R-:W-:Y:S01]  /*0240*/  IADD3 R14, PT, PT, -R25, RZ, RZ ;  /* 0x000000ff190e7210 */ /* 0x000fe20007ffe1ff */
[----:B0-----:R-:W-:-:S03]  /*0250*/  IMAD.WIDE.U32 R10, R22, 0x4, R10 ;  /* 0x00000004160a7825 */ /* 0x001fc600078e000a */
[----:B------:R-:W-:-:S05]  /*0260*/  IADD3 R10, P0, PT, R10, 0x10, RZ ;  /* 0x000000100a0a7810 */ /* 0x000fca0007f1e0ff */
[----:B------:R-:W-:-:S08]  /*0270*/  IMAD.X R11, RZ, RZ, R11, P0 ;  /* 0x000000ffff0b7224 */ /* 0x000fd000000e060b */
.L_x_21:
[----:B------:R-:W0:Y:S01]  /*0280*/  LDC.64 R12, c[0x0][0x380] ;  /* 0x0000e000ff0c7b82 */ /* 0x000e220000000a00 */
[----:B------:R-:W2:Y:S04]  /*0290*/  LDG.E.CONSTANT R19, desc[UR6][R10.64+-0x10] ;  /* 0xfffff0060a137981 */ /* 0x000ea8000c1e9900 */
[----:B------:R-:W3:Y:S04]  /*02a0*/  LDG.E.CONSTANT R16, desc[UR6][R10.64+-0xc] ;  /* 0xfffff4060a107981 */ /* 0x000ee8000c1e9900 */
[----:B------:R-:W4:Y:S04]  /*02b0*/  LDG.E.CONSTANT R27, desc[UR6][R10.64+-0x8] ;  /* 0xfffff8060a1b7981 */ /* 0x000f28000c1e9900 */
[----:B------:R-:W5:Y:S01]  /*02c0*/  LDG.E.CONSTANT R26, desc[UR6][R10.64+0xc] ;  /* 0x00000c060a1a7981 */ /* 0x000f62000c1e9900 */
[----:B0-----:R-:W-:-:S05]  /*02d0*/  IMAD.WIDE R12, R15, 0x4, R12 ;  /* 0x000000040f0c7825 */ /* 0x001fca00078e020c */
[----:B------:R-:W2:Y:S04]  /*02e0*/  LDG.E.CONSTANT R18, desc[UR6][R12.64] ;  /* 0x000000060c127981 */ /* 0x000ea8000c1e9900 */
[----:B------:R-:W3:Y:S04]  /*02f0*/  LDG.E.CONSTANT R17, desc[UR6][R12.64+0x4] ;  /* 0x000004060c117981 */ /* 0x000ee8000c1e9900 */
[----:B------:R-:W4:Y:S01]  /*0300*/  LDG.E.CONSTANT R24, desc[UR6][R12.64+0x8] ;  /* 0x000008060c187981 */ /* 0x000f22000c1e9900 */
[----:B--2---:R-:W-:-:S03]  /*0310*/  FADD R18, R18, -R19 ;  /* 0x8000001312127221 */ /* 0x004fc60000000000 */
[----:B------:R-:W2:Y:S01]  /*0320*/  LDG.E.CONSTANT R19, desc[UR6][R10.64+-0x4] ;  /* 0xfffffc060a137981 */ /* 0x000ea2000c1e9900 */
[----:B------:R-:W-:-:S03]  /*0330*/  FFMA R23, R18, R18, R23 ;  /* 0x0000001212177223 */ /* 0x000fc60000000017 */
[----:B------:R-:W2:Y:S01]  /*0340*/  LDG.E.CONSTANT R18, desc[UR6][R12.64+0xc] ;  /* 0x00000c060c127981 */ /* 0x000ea2000c1e9900 */
[----:B---3--:R-:W-:Y:S01]  /*0350*/  FADD R16, R17, -R16 ;  /* 0x8000001011107221 */ /* 0x008fe20000000000 */
[----:B----4-:R-:W-:Y:S02]  /*0360*/  FADD R24, R24, -R27 ;  /* 0x8000001b18187221 */ /* 0x010fe40000000000 */
[----:B------:R-:W3:Y:S01]  /*0370*/  LDG.E.CONSTANT R17, desc[UR6][R12.64+0x10] ;  /* 0x000010060c117981 */ /* 0x000ee2000c1e9900 */
[----:B------:R-:W-:-:S03]  /*0380*/  FFMA R23, R16, R16, R23 ;  /* 0x0000001010177223 */ /* 0x000fc60000000017 */
[----:B------:R-:W3:Y:S01]  /*0390*/  LDG.E.CONSTANT R16, desc[UR6][R10.64] ;  /* 0x000000060a107981 */ /* 0x000ee2000c1e9900 */
[----:B------:R-:W-:-:S03]  /*03a0*/  FFMA R23, R24, R24, R23 ;  /* 0x0000001818177223 */ /* 0x000fc60000000017 */
[----:B------:R-:W5:Y:S01]  /*03b0*/  LDG.E.CONSTANT R27, desc[UR6][R12.64+0x1c] ;  /* 0x00001c060c1b7981 */ /* 0x000f62000c1e9900 */
[----:B--2---:R-:W-:-:S03]  /*03c0*/  FADD R24, R18, -R19 ;  /* 0x8000001312187221 */ /* 0x004fc60000000000 */
[----:B------:R-:W2:Y:S04]  /*03d0*/  LDG.E.CONSTANT R18, desc[UR6][R10.64+0x4] ;  /* 0x000004060a127981 */ /* 0x000ea8000c1e9900 */
[----:B------:R-:W2:Y:S01]  /*03e0*/  LDG.E.CONSTANT R19, desc[UR6][R12.64+0x14] ;  /* 0x000014060c137981 */ /* 0x000ea2000c1e9900 */
[----:B------:R-:W-:-:S03]  /*03f0*/  FFMA R28, R24, R24, R23 ;  /* 0x00000018181c7223 */ /* 0x000fc60000000017 */
[----:B------:R0:W4:Y:S04]  /*0400*/  LDG.E.CONSTANT R23, desc[UR6][R10.64+0x8] ;  /* 0x000008060a177981 */ /* 0x000128000c1e9900 */
[----:B------:R-:W4:Y:S01]  /*0410*/  LDG.E.CONSTANT R24, desc[UR6][R12.64+0x18] ;  /* 0x000018060c187981 */ /* 0x000f22000c1e9900 */
[----:B------:R-:W-:Y:S02]  /*0420*/  VIADD R14, R14, 0x8 ;  /* 0x000000080e0e7836 */ /* 0x000fe40000000000 */
[----:B---3--:R-:W-:-:S03]  /*0430*/  FADD R17, R17, -R16 ;  /* 0x8000001011117221 */ /* 0x008fc60000000000 */
[----:B------:R-:W-:Y:S01]  /*0440*/  ISETP.NE.AND P0, PT, R14, RZ, PT ;  /* 0x000000ff0e00720c */ /* 0x000fe20003f05270 */
[----:B------:R-:W-:Y:S01]  /*0450*/  FFMA R28, R17, R17, R28 ;  /* 0x00000011111c7223 */ /* 0x000fe2000000001c */
[----:B0-----:R-:W-:Y:S01]  /*0460*/  IADD3 R10, P1, PT, R10, 0x20, RZ ;  /* 0x000000200a0a7810 */ /* 0x001fe20007f3e0ff */
[----:B-----5:R-:W-:Y:S01]  /*0470*/  FADD R26, R27, -R26 ;  /* 0x8000001a1b1a7221 */ /* 0x020fe20000000000 */
[----:B------:R-:W-:-:S03]  /*0480*/  IADD3 R15, PT, PT, R15, 0x8, RZ ;  /* 0x000000080f0f7810 */ /* 0x000fc60007ffe0ff */
[----:B------:R-:W-:Y:S02]  /*0490*/  IMAD.X R11, RZ, RZ, R11, P1 ;  /* 0x000000ffff0b7224 */ /* 0x000fe400008e060b */
[----:B--2---:R-:W-:-:S04]  /*04a0*/  FADD R19, R19, -R18 ;  /* 0x8000001213137221 */ /* 0x004fc80000000000 */
[----:B------:R-:W-:Y:S01]  /*04b0*/  FFMA R28, R19, R19, R28 ;  /* 0x00000013131c7223 */ /* 0x000fe2000000001c */
[----:B----4-:R-:W-:-:S04]  /*04c0*/  FADD R23, R24, -R23 ;  /* 0x8000001718177221 */ /* 0x010fc80000000000 */
[----:B------:R-:W-:-:S04]  /*04d0*/  FFMA R23, R23, R23, R28 ;  /* 0x0000001717177223 */ /* 0x000fc8000000001c */
[----:B------:R-:W-:Y:S01]  /*04e0*/  FFMA R23, R26, R26, R23 ;  /* 0x0000001a1a177223 */ /* 0x000fe20000000017 */
[----:B------:R-:W-:Y:S06]  /*04f0*/  @P0 BRA `(.L_x_21) ;  /* 0xfffffffc00600947 */ /* 0x000fec000383ffff */
.L_x_20:
[----:B------:R-:W-:-:S13]  /*0500*/  ISETP.NE.AND P0, PT, R4, RZ, PT ;  /* 0x000000ff0400720c */ /* 0x000fda0003f05270 */
[----:B------:R-:W-:Y:S05]  /*0510*/  @!P0 BRA `(.L_x_22) ;  /* 0x0000000400088947 */ /* 0x000fea0003800000 */
[----:B------:R-:W-:Y:S01]  /*0520*/  VIADD R10, R4, 0xffffffff ;  /* 0xffffffff040a7836 */ /* 0x000fe20000000000 */
[----:B------:R-:W-:-:S04]  /*0530*/  ISETP.NE.AND P2, PT, R5, RZ, PT ;  /* 0x000000ff0500720c */ /* 0x000fc80003f45270 */
[----:B------:R-:W-:-:S13]  /*0540*/  ISETP.GE.U32.AND P1, PT, R10, 0x3, PT ;  /* 0x000000030a00780c */ /* 0x000fda0003f26070 */
[----:B------:R-:W-:Y:S05]  /*0550*/  @!P1 BRA `(.L_x_23) ;  /* 0x0000000000709947 */ /* 0x000fea0003800000 */
[----:B------:R-:W0:Y:S01]  /*0560*/  LDC.64 R14, c[0x0][0x380] ;  /* 0x0000e000ff0e7b82 */ /* 0x000e220000000a00 */
[-C--:B------:R-:W-:Y:S01]  /*0570*/  IADD3 R17, PT, PT, R9, R25.reuse, RZ ;  /* 0x0000001909117210 */ /* 0x080fe20007ffe0ff */
[C---:B------:R-:W-:Y:S01]  /*0580*/  IMAD.IADD R19, R22.reuse, 0x1, R25 ;  /* 0x0000000116137824 */ /* 0x040fe200078e0219 */
[----:B------:R-:W-:-:S05]  /*0590*/  IADD3 R16, P1, PT, R22, R25, RZ ;  /* 0x0000001916107210 */ /* 0x000fca0007f3e0ff */
[----:B------:R-:W1:Y:S08]  /*05a0*/  LDC.64 R12, c[0x0][0x388] ;  /* 0x0000e200ff0c7b82 */ /* 0x000e700000000a00 */
[----:B------:R-:W2:Y:S01]  /*05b0*/  LDC.64 R10, c[0x0][0x388] ;  /* 0x0000e200ff0a7b82 */ /* 0x000ea20000000a00 */
[----:B0-----:R-:W-:-:S04]  /*05c0*/  IMAD.WIDE R14, R17, 0x4, R14 ;  /* 0x00000004110e7825 */ /* 0x001fc800078e020e */
[----:B------:R-:W-:Y:S01]  /*05d0*/  IMAD.X R17, RZ, RZ, RZ, P1 ;  /* 0x000000ffff117224 */ /* 0x000fe200008e06ff */
[----:B------:R-:W3:Y:S01]  /*05e0*/  LDG.E.CONSTANT R18, desc[UR6][R14.64] ;  /* 0x000000060e127981 */ /* 0x000ee2000c1e9900 */
[----:B-1----:R-:W-:-:S03]  /*05f0*/  IMAD.WIDE.U32 R12, R19, 0x4, R12 ;  /* 0x00000004130c7825 */ /* 0x002fc600078e000c */
[----:B------:R-:W4:Y:S04]  /*0600*/  LDG.E.CONSTANT R26, desc[UR6][R14.64+0xc] ;  /* 0x00000c060e1a7981 */ /* 0x000f28000c1e9900 */
[----:B------:R-:W5:Y:S01]  /*0610*/  LDG.E.CONSTANT R19, desc[UR6][R14.64+0x4] ;  /* 0x000004060e137981 */ /* 0x000f62000c1e9900 */
[----:B--2---:R-:W-:-:S03]  /*0620*/  LEA R10, P1, R16, R10, 0x2 ;  /* 0x0000000a100a7211 */ /* 0x004fc600078210ff */
[----:B------:R-:W3:Y:S01]  /*0630*/  LDG.E.CONSTANT R13, desc[UR6][R12.64] ;  /* 0x000000060c0d7981 */ /* 0x000ee2000c1e9900 */
[----:B------:R-:W-:-:S03]  /*0640*/  LEA.HI.X R11, R16, R11, R17, 0x2, P1 ;  /* 0x0000000b100b7211 */ /* 0x000fc600008f1411 */
[----:B------:R-:W2:Y:S04]  /*0650*/  LDG.E.CONSTANT R17, desc[UR6][R14.64+0x8] ;  /* 0x000008060e117981 */ /* 0x000ea8000c1e9900 */
[----:B------:R-:W5:Y:S04]  /*0660*/  LDG.E.CONSTANT R24, desc[UR6][R10.64+0x4] ;  /* 0x000004060a187981 */ /* 0x000f68000c1e9900 */
[----:B------:R-:W2:Y:S04]  /*0670*/  LDG.E.CONSTANT R16, desc[UR6][R10.64+0x8] ;  /* 0x000008060a107981 */ /* 0x000ea8000c1e9900 */
[----:B------:R-:W4:Y:S01]  /*0680*/  LDG.E.CONSTANT R27, desc[UR6][R10.64+0xc] ;  /* 0x00000c060a1b7981 */ /* 0x000f22000c1e9900 */
[----:B------:R-:W-:-:S02]  /*0690*/  VIADD R25, R25, 0x4 ;  /* 0x0000000419197836 */ /* 0x000fc40000000000 */
[----:B---3--:R-:W-:-:S04]  /*06a0*/  FADD R18, R18, -R13 ;  /* 0x8000000d12127221 */ /* 0x008fc80000000000 */
[----:B------:R-:W-:Y:S01]  /*06b0*/  FFMA R18, R18, R18, R23 ;  /* 0x0000001212127223 */ /* 0x000fe20000000017 */
[----:B-----5:R-:W-:-:S04]  /*06c0*/  FADD R19, R19, -R24 ;  /* 0x8000001813137221 */ /* 0x020fc80000000000 */
[----:B------:R-:W-:Y:S01]  /*06d0*/  FFMA R18, R19, R19, R18 ;  /* 0x0000001313127223 */ /* 0x000fe20000000012 */
[----:B--2---:R-:W-:Y:S01]  /*06e0*/  FADD R17, R17, -R16 ;  /* 0x8000001011117221 */ /* 0x004fe20000000000 */
[----:B----4-:R-:W-:-:S03]  /*06f0*/  FADD R27, R26, -R27 ;  /* 0x8000001b1a1b7221 */ /* 0x010fc60000000000 */
[----:B------:R-:W-:-:S04]  /*0700*/  FFMA R18, R17, R17, R18 ;  /* 0x0000001111127223 */ /* 0x000fc80000000012 */
[----:B------:R-:W-:-:S07]  /*0710*/  FFMA R23, R27, R27, R18 ;  /* 0x0000001b1b177223 */ /* 0x000fce0000000012 */
.L_x_23:
[----:B------:R-:W-:Y:S05]  /*0720*/  @!P2 BRA `(.L_x_22) ;  /* 0x000000000084a947 */ /* 0x000fea0003800000 */
[----:B------:R-:W-:Y:S01]  /*0730*/  ISETP.NE.AND P1, PT, R5, 0x1, PT ;  /* 0x000000010500780c */ /* 0x000fe20003f25270 */
[----:B------:R-:W0:Y:S01]  /*0740*/  LDC.64 R12, c[0x0][0x388] ;  /* 0x0000e200ff0c7b82 */ /* 0x000e220000000a00 */
[----:B------:R-:W-:-:S04]  /*0750*/  LOP3.LUT R26, R20, 0x1, RZ, 0xc0, !PT ;  /* 0x00000001141a7812 */ /* 0x000fc800078ec0ff */
[----:B------:R-:W-:-:S03]  /*0760*/  ISETP.NE.U32.AND P2, PT, R26, 0x1, PT ;  /* 0x000000011a00780c */ /* 0x000fc60003f45070 */
[----:B------:R-:W1:Y:S04]  /*0770*/  LDC.64 R14, c[0x0][0x380] ;  /* 0x0000e000ff0e7b82 */ /* 0x000e680000000a00 */
[C-C-:B------:R-:W-:Y:S01]  /*0780*/  @P1 IMAD.IADD R29, R22.reuse, 0x1, R25.reuse ;  /* 0x00000001161d1824 */ /* 0x140fe200078e0219 */
[----:B------:R-:W-:Y:S01]  /*0790*/  @P1 IADD3 R24, P3, PT, R22, R25, RZ ;  /* 0x0000001916181210 */ /* 0x000fe20007f7e0ff */
[----:B------:R-:W-:Y:S01]  /*07a0*/  @P1 IMAD.IADD R27, R9, 0x1, R25 ;  /* 0x00000001091b1824 */ /* 0x000fe200078e0219 */
[----:B------:R-:W-:Y:S01]  /*07b0*/  @P1 IADD3 R25, PT, PT, R25, 0x2, RZ ;  /* 0x0000000219191810 */ /* 0x000fe20007ffe0ff */
[----:B------:R-:W2:Y:S01]  /*07c0*/  @P1 LDC.64 R10, c[0x0][0x388] ;  /* 0x0000e200ff0a1b82 */ /* 0x000ea20000000a00 */
[----:B------:R-:W-:-:S07]  /*07d0*/  @P1 IADD3.X R26, PT, PT, RZ, RZ, RZ, P3, !PT ;  /* 0x000000ffff1a1210 */ /* 0x000fce0001ffe4ff */
[----:B------:R-:W3:Y:S01]  /*07e0*/  LDC.64 R16, c[0x0][0x380] ;  /* 0x0000e000ff107b82 */ /* 0x000ee20000000a00 */
[----:B0-----:R-:W-:-:S04]  /*07f0*/  @P1 IMAD.WIDE.U32 R12, R29, 0x4, R12 ;  /* 0x000000041d0c1825 */ /* 0x001fc800078e000c */
[----:B------:R-:W-:Y:S02]  /*0800*/  @!P2 IMAD.IADD R29, R9, 0x1, R25 ;  /* 0x00000001091da824 */ /* 0x000fe400078e0219 */
[----:B------:R-:W4:Y:S01]  /*0810*/  @P1 LDG.E.CONSTANT R12, desc[UR6][R12.64] ;  /* 0x000000060c0c1981 */ /* 0x000f22000c1e9900 */
[----:B------:R-:W0:Y:S01]  /*0820*/  LDC.64 R18, c[0x0][0x388] ;  /* 0x0000e200ff127b82 */ /* 0x000e220000000a00 */
[----:B-1----:R-:W-:-:S04]  /*0830*/  @P1 IMAD.WIDE R14, R27, 0x4, R14 ;  /* 0x000000041b0e1825 */ /* 0x002fc800078e020e */
[----:B------:R-:W-:Y:S02]  /*0840*/  @!P2 IMAD.IADD R27, R22, 0x1, R25 ;  /* 0x00000001161ba824 */ /* 0x000fe400078e0219 */
[----:B------:R-:W4:Y:S01]  /*0850*/  @P1 LDG.E.CONSTANT R25, desc[UR6][R14.64] ;  /* 0x000000060e191981 */ /* 0x000f22000c1e9900 */
[----:B--2---:R-:W-:-:S04]  /*0860*/  @P1 LEA R10, P4, R24, R10, 0x2 ;  /* 0x0000000a180a1211 */ /* 0x004fc800078810ff */
[----:B------:R-:W-:Y:S01]  /*0870*/  @P1 LEA.HI.X R11, R24, R11, R26, 0x2, P4 ;  /* 0x0000000b180b1211 */ /* 0x000fe200020f141a */
[----:B---3--:R-:W-:-:S04]  /*0880*/  @!P2 IMAD.WIDE R16, R29, 0x4, R16 ;  /* 0x000000041d10a825 */ /* 0x008fc800078e0210 */
[----:B------:R-:W2:Y:S04]  /*0890*/  @P1 LDG.E.CONSTANT R10, desc[UR6][R10.64+0x4] ;  /* 0x000004060a0a1981 */ /* 0x000ea8000c1e9900 */
[----:B------:R-:W3:Y:S01]  /*08a0*/  @!P2 LDG.E.CONSTANT R16, desc[UR6][R16.64] ;  /* 0x000000061010a981 */ /* 0x000ee2000c1e9900 */
[----:B0-----:R-:W-:-:S03]  /*08b0*/  @!P2 IMAD.WIDE.U32 R18, R27, 0x4, R18 ;  /* 0x000000041b12a825 */ /* 0x001fc600078e0012 */
[----:B------:R-:W2:Y:S04]  /*08c0*/  @P1 LDG.E.CONSTANT R27, desc[UR6][R14.64+0x4] ;  /* 0x000004060e1b1981 */ /* 0x000ea8000c1e9900 */
[----:B------:R-:W3:Y:S01]  /*08d0*/  @!P2 LDG.E.CONSTANT R19, desc[UR6][R18.64] ;  /* 0x000000061213a981 */ /* 0x000ee2000c1e9900 */
[----:B----4-:R-:W-:-:S04]  /*08e0*/  @P1 FADD R22, R25, -R12 ;  /* 0x8000000c19161221 */ /* 0x010fc80000000000 */
[----:B------:R-:W-:Y:S01]  /*08f0*/  @P1 FFMA R22, R22, R22, R23 ;  /* 0x0000001616161223 */ /* 0x000fe20000000017 */
[----:B--2---:R-:W-:Y:S01]  /*0900*/  @P1 FADD R27, R27, -R10 ;  /* 0x8000000a1b1b1221 */ /* 0x004fe20000000000 */
[----:B---3--:R-:W-:-:S03]  /*0910*/  @!P2 FADD R10, R16, -R19 ;  /* 0x80000013100aa221 */ /* 0x008fc60000000000 */
[----:B------:R-:W-:-:S04]  /*0920*/  @P1 FFMA R23, R27, R27, R22 ;  /* 0x0000001b1b171223 */ /* 0x000fc80000000016 */
[----:B------:R-:W-:-:S07]  /*0930*/  @!P2 FFMA R23, R10, R10, R23 ;  /* 0x0000000a0a17a223 */ /* 0x000fce0000000017 */
.L_x_22:
[----:B------:R-:W0:Y:S01]  /*0940*/  LDCU UR4, c[0x0][0x3bc] ;  /* 0x00007780ff0477ac */ /* 0x000e220008000800 */
[----:B------:R-:W-:-:S04]  /*0950*/  FSETP.GEU.AND P1, PT, R23, R6, PT ;  /* 0x000000061700720b */ /* 0x000fc80003f2e000 */
[C---:B------:R-:W-:Y:S02]  /*0960*/  SEL R8, R7.reuse, R8, !P1 ;  /* 0x0000000807087207 */ /* 0x040fe40004800000 */
[----:B------:R-:W-:Y:S02]  /*0970*/  IADD3 R7, PT, PT, R7, 0x1, RZ ;  /* 0x0000000107077810 */ /* 0x000fe40007ffe0ff */
[----:B------:R-:W-:Y:S02]  /*0980*/  FSEL R6, R23, R6, !P1 ;  /* 0x0000000617067208 */ /* 0x000fe40004800000 */
[----:B0-----:R-:W-:-:S13]  /*0990*/  ISETP.NE.AND P2, PT, R7, UR4, PT ;  /* 0x0000000407007c0c */ /* 0x001fda000bf45270 */
[----:B------:R-:W-:Y:S05]  /*09a0*/  @P2 BRA `(.L_x_24) ;  /* 0xfffffff400f82947 */ /* 0x000fea000383ffff */
[----:B------:R-:W0:Y:S01]  /*09b0*/  LDC.64 R6, c[0x0][0x390] ;  /* 0x0000e400ff067b82 */ /* 0x000e220000000a00 */
[----:B------:R-:W1:Y:S01]  /*09c0*/  LDCU.64 UR4, c[0x0][0x3a8] ;  /* 0x00007500ff0477ac */ /* 0x000e620008000a00 */
[----:B------:R-:W-:-:S06]  /*09d0*/  IMAD.MOV.U32 R15, RZ, RZ, 0x1 ;  /* 0x00000001ff0f7424 */ /* 0x000fcc00078e00ff */
[----:B------:R-:W2:Y:S01]  /*09e0*/  LDC.64 R10, c[0x0][0x3a0] ;  /* 0x0000e800ff0a7b82 */ /* 0x000ea20000000a00 */
[----:B-1----:R-:W-:-:S04]  /*09f0*/  UISETP.NE.U32.AND UP0, UPT, UR4, URZ, UPT ;  /* 0x000000ff0400728c */ /* 0x002fc8000bf05070 */
[----:B------:R-:W-:Y:S01]  /*0a00*/  UISETP.NE.AND.EX UP0, UPT, UR5, URZ, UPT, UP0 ;  /* 0x000000ff0500728c */ /* 0x000fe2000bf05300 */
[----:B0-----:R-:W-:-:S05]  /*0a10*/  IMAD.WIDE R6, R0, 0x4, R6 ;  /* 0x0000000400067825 */ /* 0x001fca00078e0206 */
[----:B------:R0:W-:Y:S01]  /*0a20*/  STG.E desc[UR6][R6.64], R8 ;  /* 0x0000000806007986 */ /* 0x0001e2000c101906 */
[----:B--2---:R-:W-:Y:S02]  /*0a30*/  IMAD.WIDE.U32 R10, R8, 0x4, R10 ;  /* 0x00000004080a7825 */ /* 0x004fe400078e000a */
[----:B------:R-:W-:Y:S05]  /*0a40*/  BRA.U !UP0, `(.L_x_25) ;  /* 0x0000000108387547 */ /* 0x000fea000b800000 */
[----:B0-----:R-:W0:Y:S02]  /*0a50*/  LDC.64 R6, c[0x0][0x3a8] ;  /* 0x0000ea00ff067b82 */ /* 0x001e240000000a00 */
[----:B0-----:R-:W-:-:S06]  /*0a60*/  IMAD.WIDE R6, R0, 0x4, R6 ;  /* 0x0000000400067825 */ /* 0x001fcc00078e0206 */
[----:B------:R-:W2:Y:S01]  /*0a70*/  LDG.E.CONSTANT R7, desc[UR6][R6.64] ;  /* 0x0000000606077981 */ /* 0x000ea2000c1e9900 */
[----:B------:R-:W-:Y:S01]  /*0a80*/  BSSY.RECONVERGENT B0, `(.L_x_25) ;  /* 0x000000a000007945 */ /* 0x000fe20003800200 */
[----:B--2---:R-:W-:-:S13]  /*0a90*/  ISETP.NE.AND P1, PT, R7, R8, PT ;  /* 0x000000080700720c */ /* 0x004fda0003f25270 */
[----:B------:R-:W-:Y:S05]  /*0aa0*/  @!P1 BRA `(.L_x_26) ;  /* 0x00000000001c9947 */ /* 0x000fea0003800000 */
[----:B------:R-:W0:Y:S01]  /*0ab0*/  S2R R12, SR_LANEID ;  /* 0x00000000000c7919 */ /* 0x000e220000000000 */
[----:B------:R-:W1:Y:S01]  /*0ac0*/  LDC.64 R6, c[0x0][0x3b0] ;  /* 0x0000ec00ff067b82 */ /* 0x000e620000000a00 */
[----:B------:R-:W-:Y:S02]  /*0ad0*/  VOTEU.ANY UR4, UPT, PT ;  /* 0x0000000000047886 */ /* 0x000fe400038e0100 */
[----:B------:R-:W-:Y:S02]  /*0ae0*/  UFLO.U32 UR5, UR4 ;  /* 0x00000004000572bd */ /* 0x000fe400080e0000 */
[----:B------:R-:W1:Y:S04]  /*0af0*/  POPC R13, UR4 ;  /* 0x00000004000d7d09 */ /* 0x000e680008000000 */
[----:B0-----:R-:W-:-:S13]  /*0b00*/  ISETP.EQ.U32.AND P1, PT, R12, UR5, PT ;  /* 0x000000050c007c0c */ /* 0x001fda000bf22070 */
[----:B-1----:R0:W-:Y:S02]  /*0b10*/  @P1 REDG.E.ADD.STRONG.GPU desc[UR6][R6.64], R13 ;  /* 0x0000000d0600198e */ /* 0x0021e4000c12e106 */
.L_x_26:
[----:B------:R-:W-:Y:S05]  /*0b20*/  BSYNC.RECONVERGENT B0 ;  /* 0x0000000000007941 */ /* 0x000fea0003800200 */
.L_x_25:
[----:B------:R-:W-:Y:S01]  /*0b30*/  ISETP.GE.U32.AND P1, PT, R21, 0xf, PT ;  /* 0x0000000f1500780c */ /* 0x000fe20003f26070 */
[----:B------:R1:W-:Y:S01]  /*0b40*/  REDG.E.ADD.STRONG.GPU desc[UR6][R10.64], R15 ;  /* 0x0000000f0a00798e */ /* 0x0003e2000c12e106 */
[----:B0-----:R-:W-:Y:S02]  /*0b50*/  IMAD R8, R8, R20, RZ ;  /* 0x0000001408087224 */ /* 0x001fe400078e02ff */
[----:B------:R-:W-:-:S09]  /*0b60*/  IMAD.MOV.U32 R7, RZ, RZ, RZ ;  /* 0x000000ffff077224 */ /* 0x000fd200078e00ff */
[----:B-1----:R-:W-:Y:S05]  /*0b70*/  @!P1 BRA `(.L_x_27) ;  /* 0x0000000000ac9947 */ /* 0x002fea0003800000 */
[----:B------:R-:W-:-:S05]  /*0b80*/  UMOV UR4, URZ ;  /* 0x000000ff00047c82 */ /* 0x000fca0008000000 */
.L_x_28:
[----:B0-----:R-:W0:Y:S01]  /*0b90*/  LDC.64 R6, c[0x0][0x380] ;  /* 0x0000e000ff067b82 */ /* 0x001e220000000a00 */
[----:B------:R-:W-:-:S05]  /*0ba0*/  IADD3 R11, PT, PT, R9, UR4, RZ ;  /* 0x00000004090b7c10 */ /* 0x000fca000fffe0ff */
[----:B0-----:R-:W-:Y:S02]  /*0bb0*/  IMAD.WIDE R6, R11, 0x4, R6 ;  /* 0x000000040b067825 */ /* 0x001fe400078e0206 */
[----:B------:R-:W0:Y:S03]  /*0bc0*/  LDC.64 R10, c[0x0][0x398] ;  /* 0x0000e600ff0a7b82 */ /* 0x000e260000000a00 */
[----:B------:R-:W2:Y:S01]  /*0bd0*/  LDG.E.CONSTANT R15, desc[UR6][R6.64] ;  /* 0x00000006060f7981 */ /* 0x000ea2000c1e9900 */
[----:B------:R-:W-:-:S03]  /*0be0*/  VIADD R13, R8, UR4 ;  /* 0x00000004080d7c36 */ /* 0x000fc60008000000 */
[----:B------:R-:W3:Y:S04]  /*0bf0*/  LDG.E.CONSTANT R17, desc[UR6][R6.64+0x8] ;  /* 0x0000080606117981 */ /* 0x000ee8000c1e9900 */
[----:B------:R-:W4:Y:S04]  /*0c00*/  LDG.E.CONSTANT R19, desc[UR6][R6.64+0xc] ;  /* 0x00000c0606137981 */ /* 0x000f28000c1e9900 */
[----:B------:R-:W5:Y:S04]  /*0c10*/  LDG.E.CONSTANT R21, desc[UR6][R6.64+0x10] ;  /* 0x0000100606157981 */ /* 0x000f68000c1e9900 */
[----:B------:R-:W5:Y:S04]  /*0c20*/  LDG.E.CONSTANT R23, desc[UR6][R6.64+0x14] ;  /* 0x0000140606177981 */ /* 0x000f68000c1e9900 */
[----:B------:R-:W5:Y:S01]  /*0c30*/  LDG.E.CONSTANT R25, desc[UR6][R6.64+0x18] ;  /* 0x0000180606197981 */ /* 0x000f62000c1e9900 */
[----:B0-----:R-:W-:-:S03]  /*0c40*/  IMAD.WIDE.U32 R10, R13, 0x4, R10 ;  /* 0x000000040d0a7825 */ /* 0x001fc600078e000a */
[----:B------:R-:W3:Y:S04]  /*0c50*/  LDG.E.CONSTANT R13, desc[UR6][R6.64+0x4] ;  /* 0x00000406060d7981 */ /* 0x000ee8000c1e9900 */
[----:B------:R-:W5:Y:S04]  /*0c60*/  LDG.E.CONSTANT R27, desc[UR6][R6.64+0x1c] ;  /* 0x00001c06061b7981 */ /* 0x000f68000c1e9900 */
[----:B------:R-:W5:Y:S04]  /*0c70*/  LDG.E.CONSTANT R29, desc[UR6][R6.64+0x20] ;  /* 0x00002006061d7981 */ /* 0x000f68000c1e9900 */
[----:B------:R-:W5:Y:S04]  /*0c80*/  LDG.E.CONSTANT R12, desc[UR6][R6.64+0x24] ;  /* 0x00002406060c7981 */ /* 0x000f68000c1e9900 */
[----:B------:R-:W5:Y:S04]  /*0c90*/  LDG.E.CONSTANT R14, desc[UR6][R6.64+0x28] ;  /* 0x00002806060e7981 */ /* 0x000f68000c1e9900 */
[----:B------:R-:W5:Y:S04]  /*0ca0*/  LDG.E.CONSTANT R16, desc[UR6][R6.64+0x2c] ;  /* 0x00002c0606107981 */ /* 0x000f68000c1e9900 */
[----:B------:R-:W5:Y:S04]  /*0cb0*/  LDG.E.CONSTANT R18, desc[UR6][R6.64+0x30] ;  /* 0x0000300606127981 */ /* 0x000f68000c1e9900 */
[----:B------:R-:W5:Y:S04]  /*0cc0*/  LDG.E.CONSTANT R22, desc[UR6][R6.64+0x38] ;  /* 0x0000380606167981 */ /* 0x000f68000c1e9900 */
[----:B------:R-:W5:Y:S04]  /*0cd0*/  LDG.E.CONSTANT R24, desc[UR6][R6.64+0x3c] ;  /* 0x00003c0606187981 */ /* 0x000f68000c1e9900 */
[----:B--2---:R0:W-:Y:S04]  /*0ce0*/  REDG.E.ADD.F32.FTZ.RN.STRONG.GPU desc[UR6][R10.64], R15 ;  /* 0x0000000f0a0079a6 */ /* 0x0041e8000c12f306 */
[----:B0-----:R0:W2:Y:S01]  /*0cf0*/  LDG.E.CONSTANT R15, desc[UR6][R6.64+0x34] ;  /* 0x00003406060f7981 */ /* 0x0010a2000c1e9900 */
[----:B------:R-:W-:Y:S01]  /*0d00*/  UIADD3 UR4, UPT, UPT, UR4, 0x10, URZ ;  /* 0x0000001004047890 */ /* 0x000fe2000fffe0ff */
[----:B0-----:R-:W-:-:S02]  /*0d10*/  LOP3.LUT R7, R20, 0x7ffffff0, RZ, 0xc0, !PT ;  /* 0x7ffffff014077812 */ /* 0x001fc400078ec0ff */
[----:B---3--:R0:W-:Y:S03]  /*0d20*/  REDG.E.ADD.F32.FTZ.RN.STRONG.GPU desc[UR6][R10.64+0x4], R13 ;  /* 0x0000040d0a0079a6 */ /* 0x0081e6000c12f306 */
[----:B------:R-:W-:Y:S01]  /*0d30*/  ISETP.NE.AND P1, PT, R7, UR4, PT ;  /* 0x0000000407007c0c */ /* 0x000fe2000bf25270 */
[----:B------:R0:W-:Y:S04]  /*0d40*/  REDG.E.ADD.F32.FTZ.RN.STRONG.GPU desc[UR6][R10.64+0x8], R17 ;  /* 0x000008110a0079a6 */ /* 0x0001e8000c12f306 */
[----:B----4-:R0:W-:Y:S04]  /*0d50*/  REDG.E.ADD.F32.FTZ.RN.STRONG.GPU desc[UR6][R10.64+0xc], R19 ;  /* 0x00000c130a0079a6 */ /* 0x0101e8000c12f306 */
[----:B-----5:R0:W-:Y:S04]  /*0d60*/  REDG.E.ADD.F32.FTZ.RN.STRONG.GPU desc[UR6][R10.64+0x10], R21 ;  /* 0x000010150a0079a6 */ /* 0x0201e8000c12f306 */
[----:B------:R0:W-:Y:S04]  /*0d70*/  REDG.E.ADD.F32.FTZ.RN.STRONG.GPU desc[UR6][R10.64+0x14], R23 ;  /* 0x000014170a0079a6 */ /* 0x0001e8000c12f306 */
[----:B------:R0:W-:Y:S04]  /*0d80*/  REDG.E.ADD.F32.FTZ.RN.STRONG.GPU desc[UR6][R10.64+0x18], R25 ;  /* 0x000018190a0079a6 */ /* 0x0001e8000c12f306 */
[----:B------:R0:W-:Y:S04]  /*0d90*/  REDG.E.ADD.F32.FTZ.RN.STRONG.GPU desc[UR6][R10.64+0x1c], R27 ;  /* 0x00001c1b0a0079a6 */ /* 0x0001e8000c12f306 */
[----:B------:R0:W-:Y:S04]  /*0da0*/  REDG.E.ADD.F32.FTZ.RN.STRONG.GPU desc[UR6][R10.64+0x20], R29 ;  /* 0x0000201d0a0079a6 */ /* 0x0001e8000c12f306 */
[----:B------:R0:W-:Y:S04]  /*0db0*/  REDG.E.ADD.F32.FTZ.RN.STRONG.GPU desc[UR6][R10.64+0x24], R12 ;  /* 0x0000240c0a0079a6 */ /* 0x0001e8000c12f306 */
[----:B------:R0:W-:Y:S04]  /*0dc0*/  REDG.E.ADD.F32.FTZ.RN.STRONG.GPU desc[UR6][R10.64+0x28], R14 ;  /* 0x0000280e0a0079a6 */ /* 0x0001e8000c12f306 */
[----:B------:R0:W-:Y:S04]  /*0dd0*/  REDG.E.ADD.F32.FTZ.RN.STRONG.GPU desc[UR6][R10.64+0x2c], R16 ;  /* 0x00002c100a0079a6 */ /* 0x0001e8000c12f306 */
[----:B------:R0:W-:Y:S04]  /*0de0*/  REDG.E.ADD.F32.FTZ.RN.STRONG.GPU desc[UR6][R10.64+0x30], R18 ;  /* 0x000030120a0079a6 */ /* 0x0001e8000c12f306 */
[----:B--2---:R0:W-:Y:S04]  /*0df0*/  REDG.E.ADD.F32.FTZ.RN.STRONG.GPU desc[UR6][R10.64+0x34], R15 ;  /* 0x0000340f0a0079a6 */ /* 0x0041e8000c12f306 */
[----:B------:R0:W-:Y:S04]  /*0e00*/  REDG.E.ADD.F32.FTZ.RN.STRONG.GPU desc[UR6][R10.64+0x38], R22 ;  /* 0x000038160a0079a6 */ /* 0x0001e8000c12f306 */
[----:B------:R0:W-:Y:S01]  /*0e10*/  REDG.E.ADD.F32.FTZ.RN.STRONG.GPU desc[UR6][R10.64+0x3c], R24 ;  /* 0x00003c180a0079a6 */ /* 0x0001e2000c12f306 */
[----:B------:R-:W-:Y:S05]  /*0e20*/  @P1 BRA `(.L_x_28) ;  /* 0xfffffffc00581947 */ /* 0x000fea000383ffff */
.L_x_27:
[----:B------:R-:W-:-:S13]  /*0e30*/  ISETP.NE.AND P1, PT, R2, RZ, PT ;  /* 0x000000ff0200720c */ /* 0x000fda0003f25270 */
[----:B------:R-:W-:Y:S05]  /*0e40*/  @!P1 BRA `(.L_x_29) ;  /* 0x0000000400389947 */ /* 0x000fea0003800000 */
[----:B------:R-:W-:-:S05]  /*0e50*/  VIADD R6, R2, 0xffffffff ;  /* 0xffffffff02067836 */ /* 0x000fca0000000000 */
[----:B------:R-:W-:-:S13]  /*0e60*/  ISETP.GE.U32.AND P1, PT, R6, 0x7, PT ;  /* 0x000000070600780c */ /* 0x000fda0003f26070 */
[----:B------:R-:W-:Y:S05]  /*0e70*/  @!P1 BRA `(.L_x_30) ;  /* 0x0000000000709947 */ /* 0x000fea0003800000 */
[----:B0-----:R-:W0:Y:S01]  /*0e80*/  LDC.64 R14, c[0x0][0x380] ;  /* 0x0000e000ff0e7b82 */ /* 0x001e220000000a00 */
[----:B------:R-:W-:Y:S01]  /*0e90*/  IADD3 R11, PT, PT, R9, R7, RZ ;  /* 0x00000007090b7210 */ /* 0x000fe20007ffe0ff */
[----:B------:R-:W1:Y:S06]  /*0ea0*/  LDCU.64 UR4, c[0x0][0x398] ;  /* 0x00007300ff0477ac */ /* 0x000e6c0008000a00 */
[----:B------:R-:W2:Y:S01]  /*0eb0*/  LDC.64 R12, c[0x0][0x398] ;  /* 0x0000e600ff0c7b82 */ /* 0x000ea20000000a00 */
[----:B0-----:R-:W-:-:S05]  /*0ec0*/  IMAD.WIDE R14, R11, 0x4, R14 ;  /* 0x000000040b0e7825 */ /* 0x001fca00078e020e */
[----:B------:R-:W3:Y:S04]  /*0ed0*/  LDG.E.CONSTANT R17, desc[UR6][R14.64] ;  /* 0x000000060e117981 */ /* 0x000ee8000c1e9900 */
[----:B------:R-:W4:Y:S04]  /*0ee0*/  LDG.E.CONSTANT R19, desc[UR6][R14.64+0x4] ;  /* 0x000004060e137981 */ /* 0x000f28000c1e9900 */
[----:B------:R-:W5:Y:S04]  /*0ef0*/  LDG.E.CONSTANT R21, desc[UR6][R14.64+0x8] ;  /* 0x000008060e157981 */ /* 0x000f68000c1e9900 */
[----:B------:R-:W5:Y:S04]  /*0f00*/  LDG.E.CONSTANT R23, desc[UR6][R14.64+0xc] ;  /* 0x00000c060e177981 */ /* 0x000f68000c1e9900 */
[----:B------:R-:W5:Y:S04]  /*0f10*/  LDG.E.CONSTANT R25, desc[UR6][R14.64+0x10] ;  /* 0x000010060e197981 */ /* 0x000f68000c1e9900 */
[----:B------:R-:W5:Y:S04]  /*0f20*/  LDG.E.CONSTANT R27, desc[UR6][R14.64+0x14] ;  /* 0x000014060e1b7981 */ /* 0x000f68000c1e9900 */
[----:B------:R-:W5:Y:S04]  /*0f30*/  LDG.E.CONSTANT R29, desc[UR6][R14.64+0x18] ;  /* 0x000018060e1d7981 */ /* 0x000f68000c1e9900 */
[----:B------:R-:W5:Y:S01]  /*0f40*/  LDG.E.CONSTANT R6, desc[UR6][R14.64+0x1c] ;  /* 0x00001c060e067981 */ /* 0x000f62000c1e9900 */
[C---:B------:R-:W-:Y:S01]  /*0f50*/  IADD3 R16, P1, PT, R8.reuse, R7, RZ ;  /* 0x0000000708107210 */ /* 0x040fe20007f3e0ff */
[----:B------:R-:W-:-:S04]  /*0f60*/  IMAD.IADD R11, R8, 0x1, R7 ;  /* 0x00000001080b7824 */ /* 0x000fc800078e0207 */
[----:B------:R-:W-:Y:S01]  /*0f70*/  IMAD.X R18, RZ, RZ, RZ, P1 ;  /* 0x000000ffff127224 */ /* 0x000fe200008e06ff */
[----:B-1----:R-:W-:Y:S01]  /*0f80*/  LEA R10, P1, R16, UR4, 0x2 ;  /* 0x00000004100a7c11 */ /* 0x002fe2000f8210ff */
[----:B--2---:R-:W-:-:S03]  /*0f90*/  IMAD.WIDE.U32 R12, R11, 0x4, R12 ;  /* 0x000000040b0c7825 */ /* 0x004fc600078e000c */
[----:B------:R-:W-:Y:S02]  /*0fa0*/  LEA.HI.X R11, R16, UR5, R18, 0x2, P1 ;  /* 0x00000005100b7c11 */ /* 0x000fe400088f1412 */
[----:B---3--:R1:W-:Y:S04]  /*0fb0*/  REDG.E.ADD.F32.FTZ.RN.STRONG.GPU desc[UR6][R12.64], R17 ;  /* 0x000000110c0079a6 */ /* 0x0083e8000c12f306 */
[----:B----4-:R1:W-:Y:S04]  /*0fc0*/  REDG.E.ADD.F32.FTZ.RN.STRONG.GPU desc[UR6][R10.64+0x4], R19 ;  /* 0x000004130a0079a6 */ /* 0x0103e8000c12f306 */
[----:B-----5:R1:W-:Y:S04]  /*0fd0*/  REDG.E.ADD.F32.FTZ.RN.STRONG.GPU desc[UR6][R10.64+0x8], R21 ;  /* 0x000008150a0079a6 */ /* 0x0203e8000c12f306 */
[----:B------:R1:W-:Y:S04]  /*0fe0*/  REDG.E.ADD.F32.FTZ.RN.STRONG.GPU desc[UR6][R10.64+0xc], R23 ;  /* 0x00000c170a0079a6 */ /* 0x0003e8000c12f306 */
[----:B------:R1:W-:Y:S04]  /*0ff0*/  REDG.E.ADD.F32.FTZ.RN.STRONG.GPU desc[UR6][R10.64+0x10], R25 ;  /* 0x000010190a0079a6 */ /* 0x0003e8000c12f306 */
[----:B------:R1:W-:Y:S04]  /*1000*/  REDG.E.ADD.F32.FTZ.RN.STRONG.GPU desc[UR6][R10.64+0x14], R27 ;  /* 0x0000141b0a0079a6 */ /* 0x0003e8000c12f306 */
[----:B------:R1:W-:Y:S04]  /*1010*/  REDG.E.ADD.F32.FTZ.RN.STRONG.GPU desc[UR6][R10.64+0x18], R29 ;  /* 0x0000181d0a0079a6 */ /* 0x0003e8000c12f306 */
[----:B------:R1:W-:Y:S01]  /*1020*/  REDG.E.ADD.F32.FTZ.RN.STRONG.GPU desc[UR6][R10.64+0x1c], R6 ;  /* 0x00001c060a0079a6 */ /* 0x0003e2000c12f306 */
[----:B------:R-:W-:-:S07]  /*1030*/  IADD3 R7, PT, PT, R7, 0x8, RZ ;  /* 0x0000000807077810 */ /* 0x000fce0007ffe0ff */
.L_x_30:
[----:B------:R-:W-:Y:S05]  /*1040*/  @!P0 BRA `(.L_x_29) ;  /* 0x0000000000b88947 */ /* 0x000fea0003800000 */
[----:B-1----:R-:W-:Y:S01]  /*1050*/  VIADD R6, R4, 0xffffffff ;  /* 0xffffffff04067836 */ /* 0x002fe20000000000 */
[----:B------:R-:W-:-:S04]  /*1060*/  ISETP.NE.AND P1, PT, R5, RZ, PT ;  /* 0x000000ff0500720c */ /* 0x000fc80003f25270 */
[----:B------:R-:W-:-:S13]  /*1070*/  ISETP.GE.U32.AND P0, PT, R6, 0x3, PT ;  /* 0x000000030600780c */ /* 0x000fda0003f06070 */
[----:B------:R-:W-:Y:S05]  /*1080*/  @!P0 BRA `(.L_x_31) ;  /* 0x0000000000508947 */ /* 0x000fea0003800000 */
[----:B0-----:R-:W0:Y:S01]  /*1090*/  LDC.64 R10, c[0x0][0x380] ;  /* 0x0000e000ff0a7b82 */ /* 0x001e220000000a00 */
[----:B------:R-:W-:Y:S01]  /*10a0*/  IMAD.IADD R15, R9, 0x1, R7 ;  /* 0x00000001090f7824 */ /* 0x000fe200078e0207 */
[----:B------:R-:W1:Y:S06]  /*10b0*/  LDCU.64 UR4, c[0x0][0x398] ;  /* 0x00007300ff0477ac */ /* 0x000e6c0008000a00 */
[----:B------:R-:W2:Y:S01]  /*10c0*/  LDC.64 R12, c[0x0][0x398] ;  /* 0x0000e600ff0c7b82 */ /* 0x000ea20000000a00 */
[----:B0-----:R-:W-:-:S05]  /*10d0*/  IMAD.WIDE R14, R15, 0x4, R10 ;  /* 0x000000040f0e7825 */ /* 0x001fca00078e020a */
[----:B------:R-:W3:Y:S04]  /*10e0*/  LDG.E.CONSTANT R17, desc[UR6][R14.64] ;  /* 0x000000060e117981 */ /* 0x000ee8000c1e9900 */
[----:B------:R-:W4:Y:S04]  /*10f0*/  LDG.E.CONSTANT R21, desc[UR6][R14.64+0x4] ;  /* 0x000004060e157981 */ /* 0x000f28000c1e9900 */
[----:B------:R-:W5:Y:S04]  /*1100*/  LDG.E.CONSTANT R23, desc[UR6][R14.64+0x8] ;  /* 0x000008060e177981 */ /* 0x000f68000c1e9900 */
[----:B------:R-:W5:Y:S01]  /*1110*/  LDG.E.CONSTANT R25, desc[UR6][R14.64+0xc] ;  /* 0x00000c060e197981 */ /* 0x000f62000c1e9900 */
[----:B------:R-:W-:-:S02]  /*1120*/  IADD3 R6, P0, PT, R8, R7, RZ ;  /* 0x0000000708067210 */ /* 0x000fc40007f1e0ff */
[----:B------:R-:W-:-:S03]  /*1130*/  IADD3 R11, PT, PT, R8, R7, RZ ;  /* 0x00000007080b7210 */ /* 0x000fc60007ffe0ff */
[----:B------:R-:W-:Y:S01]  /*1140*/  IMAD.X R19, RZ, RZ, RZ, P0 ;  /* 0x000000ffff137224 */ /* 0x000fe200000e06ff */
[----:B-1----:R-:W-:Y:S01]  /*1150*/  LEA R10, P0, R6, UR4, 0x2 ;  /* 0x00000004060a7c11 */ /* 0x002fe2000f8010ff */
[----:B--2---:R-:W-:-:S03]  /*1160*/  IMAD.WIDE.U32 R12, R11, 0x4, R12 ;  /* 0x000000040b0c7825 */ /* 0x004fc600078e000c */
[----:B------:R-:W-:Y:S02]  /*1170*/  LEA.HI.X R11, R6, UR5, R19, 0x2, P0 ;  /* 0x00000005060b7c11 */ /* 0x000fe400080f1413 */
[----:B---3--:R1:W-:Y:S04]  /*1180*/  REDG.E.ADD.F32.FTZ.RN.STRONG.GPU desc[UR6][R12.64], R17 ;  /* 0x000000110c0079a6 */ /* 0x0083e8000c12f306 */
[----:B----4-:R1:W-:Y:S04]  /*1190*/  REDG.E.ADD.F32.FTZ.RN.STRONG.GPU desc[UR6][R10.64+0x4], R21 ;  /* 0x000004150a0079a6 */ /* 0x0103e8000c12f306 */
[----:B-----5:R1:W-:Y:S04]  /*11a0*/  REDG.E.ADD.F32.FTZ.RN.STRONG.GPU desc[UR6][R10.64+0x8], R23 ;  /* 0x000008170a0079a6 */ /* 0x0203e8000c12f306 */
[----:B------:R1:W-:Y:S01]  /*11b0*/  REDG.E.ADD.F32.FTZ.RN.STRONG.GPU desc[UR6][R10.64+0xc], R25 ;  /* 0x00000c190a0079a6 */ /* 0x0003e2000c12f306 */
[----:B------:R-:W-:-:S07]  /*11c0*/  VIADD R7, R7, 0x4 ;  /* 0x0000000407077836 */ /* 0x000fce0000000000 */
.L_x_31:
[----:B------:R-:W-:Y:S05]  /*11d0*/  @!P1 BRA `(.L_x_29) ;  /* 0x0000000000549947 */ /* 0x000fea0003800000 */
[----:B01----:R-:W0:Y:S01]  /*11e0*/  LDC.64 R10, c[0x0][0x380] ;  /* 0x0000e000ff0a7b82 */ /* 0x003e220000000a00 */
[----:B------:R-:W-:-:S07]  /*11f0*/  IADD3 R9, PT, PT, R9, R7, RZ ;  /* 0x0000000709097210 */ /* 0x000fce0007ffe0ff */
[----:B------:R-:W1:Y:S01]  /*1200*/  LDC.64 R12, c[0x0][0x398] ;  /* 0x0000e600ff0c7b82 */ /* 0x000e620000000a00 */
[----:B0-----:R-:W-:-:S05]  /*1210*/  IMAD.WIDE R10, R9, 0x4, R10 ;  /* 0x00000004090a7825 */ /* 0x001fca00078e020a */
[----:B------:R-:W2:Y:S01]  /*1220*/  LDG.E.CONSTANT R15, desc[UR6][R10.64] ;  /* 0x000000060a0f7981 */ /* 0x000ea2000c1e9900 */
[----:B------:R-:W-:Y:S01]  /*1230*/  ISETP.NE.AND P0, PT, R5, 0x1, PT ;  /* 0x000000010500780c */ /* 0x000fe20003f05270 */
[----:B------:R-:W-:-:S04]  /*1240*/  IMAD.IADD R9, R8, 0x1, R7 ;  /* 0x0000000108097824 */ /* 0x000fc800078e0207 */
[----:B-1----:R-:W-:-:S05]  /*1250*/  IMAD.WIDE.U32 R12, R9, 0x4, R12 ;  /* 0x00000004090c7825 */ /* 0x002fca00078e000c */
[----:B--2---:R2:W-:Y:S03]  /*1260*/  REDG.E.ADD.F32.FTZ.RN.STRONG.GPU desc[UR6][R12.64], R15 ;  /* 0x0000000f0c0079a6 */ /* 0x0045e6000c12f306 */
[----:B------:R-:W-:Y:S05]  /*1270*/  @!P0 BRA `(.L_x_29) ;  /* 0x00000000002c8947 */ /* 0x000fea0003800000 */
[----:B------:R-:W3:Y:S01]  /*1280*/  LDG.E.CONSTANT R9, desc[UR6][R10.64+0x4] ;  /* 0x000004060a097981 */ /* 0x000ee2000c1e9900 */
[----:B------:R-:W0:Y:S01]  /*1290*/  LDCU.64 UR4, c[0x0][0x398] ;  /* 0x00007300ff0477ac */ /* 0x000e220008000a00 */
[----:B------:R-:W-:-:S05]  /*12a0*/  IADD3 R7, P0, PT, R8, R7, RZ ;  /* 0x0000000708077210 */ /* 0x000fca0007f1e0ff */
[----:B------:R-:W-:Y:S01]  /*12b0*/  IMAD.X R8, RZ, RZ, RZ, P0 ;  /* 0x000000ffff087224 */ /* 0x000fe200000e06ff */
[----:B0-----:R-:W-:-:S04]  /*12c0*/  LEA R6, P0, R7, UR4, 0x2 ;  /* 0x0000000407067c11 */ /* 0x001fc8000f8010ff */
[----:B------:R-:W-:Y:S02]  /*12d0*/  LEA.HI.X R7, R7, UR5, R8, 0x2, P0 ;  /* 0x0000000507077c11 */ /* 0x000fe400080f1408 */
[----:B------:R-:W-:-:S03]  /*12e0*/  ISETP.NE.AND P0, PT, R5, 0x2, PT ;  /* 0x000000020500780c */ /* 0x000fc60003f05270 */
[----:B---3--:R3:W-:Y:S10]  /*12f0*/  REDG.E.ADD.F32.FTZ.RN.STRONG.GPU desc[UR6][R6.64+0x4], R9 ;  /* 0x00000409060079a6 */ /* 0x0087f4000c12f306 */
[----:B------:R-:W-:Y:S05]  /*1300*/  @!P0 BRA `(.L_x_29) ;  /* 0x0000000000088947 */ /* 0x000fea0003800000 */
[----:B------:R-:W4:Y:S04]  /*1310*/  LDG.E.CONSTANT R11, desc[UR6][R10.64+0x8] ;  /* 0x000008060a0b7981 */ /* 0x000f28000c1e9900 */
[----:B----4-:R4:W-:Y:S02]  /*1320*/  REDG.E.ADD.F32.FTZ.RN.STRONG.GPU desc[UR6][R6.64+0x8], R11 ;  /* 0x0000080b060079a6 */ /* 0x0109e4000c12f306 */
.L_x_29:
[----:B------:R-:W5:Y:S01]  /*1330*/  LDCU UR4, c[0x0][0x3b8] ;  /* 0x00007700ff0477ac */ /* 0x000f620008000800 */
[----:B------:R-:W-:-:S04]  /*1340*/  IADD3 R0, PT, PT, R3, R0, RZ ;  /* 0x0000000003007210 */ /* 0x000fc80007ffe0ff */
[----:B-----5:R-:W-:-:S13]  /*1350*/  ISETP.GE.AND P0, PT, R0, UR4, PT ;  /* 0x0000000400007c0c */ /* 0x020fda000bf06270 */
[----:B------:R-:W-:Y:S05]  /*1360*/  @!P0 BRA `(.L_x_32) ;  /* 0xffffffec00748947 */ /* 0x000fea000383ffff */
[----:B------:R-:W-:Y:S05]  /*1370*/  EXIT ;  /* 0x000000000000794d */ /* 0x000fea0003800000 */
.L_x_19:
[----:B------:R-:W0:Y:S02]  /*1380*/  LDCU.64 UR4, c[0x0][0x3a8] ;  /* 0x00007500ff0477ac */ /* 0x000e240008000a00 */
[----:B0-----:R-:W-:-:S04]  /*1390*/  UISETP.NE.U32.AND UP0, UPT, UR4, URZ, UPT ;  /* 0x000000ff0400728c */ /* 0x001fc8000bf05070 */
[----:B------:R-:W-:-:S09]  /*13a0*/  UISETP.NE.AND.EX UP0, UPT, UR5, URZ, UPT, UP0 ;  /* 0x000000ff0500728c */ /* 0x000fd2000bf05300 */
[----:B------:R-:W-:Y:S05]  /*13b0*/  BRA.U !UP0, `(.L_x_33) ;  /* 0x0000000508407547 */ /* 0x000fea000b800000 */
[----:B------:R-:W-:-:S07]  /*13c0*/  LOP3.LUT R2, R2, 0x7ffffffc, RZ, 0xc0, !PT ;  /* 0x7ffffffc02027812 */ /* 0x000fce00078ec0ff */
.L_x_41:
[----:B------:R-:W0:Y:S01]  /*13d0*/  LDCU UR4, c[0x0][0x3bc] ;  /* 0x00007780ff0477ac */ /* 0x000e220008000800 */
[----:B------:R-:W-:Y:S01]  /*13e0*/  IMAD.MOV.U32 R4, RZ, RZ, RZ ;  /* 0x000000ffff047224 */ /* 0x000fe200078e00ff */
[----:B0-----:R-:W-:-:S09]  /*13f0*/  UISETP.GE.U32.AND UP0, UPT, UR4, 0x4, UPT ;  /* 0x000000040400788c */ /* 0x001fd2000bf06070 */
[----:B------:R-:W-:Y:S05]  /*1400*/  BRA.U !UP0, `(.L_x_34) ;  /* 0x0000000108b47547 */ /* 0x000fea000b800000 */
[----:B------:R-:W-:Y:S01]  /*1410*/  ISETP.GT.AND P0, PT, R2, RZ, PT ;  /* 0x000000ff0200720c */ /* 0x000fe20003f04270 */
[----:B------:R-:W-:Y:S02]  /*1420*/  HFMA2 R7, -RZ, RZ, 0, 0 ;  /* 0x00000000ff077431 */ /* 0x000fe400000001ff */
[----:B------:R-:W-:Y:S02]  /*1430*/  IMAD.MOV.U32 R5, RZ, RZ, 0x7f7fffff ;  /* 0x7f7fffffff057424 */ /* 0x000fe400078e00ff */
[----:B------:R-:W-:-:S08]  /*1440*/  IMAD.MOV.U32 R4, RZ, RZ, RZ ;  /* 0x000000ffff047224 */ /* 0x000fd000078e00ff */
[----:B------:R-:W-:Y:S05]  /*1450*/  @!P0 BRA `(.L_x_35) ;  /* 0x0000000000888947 */ /* 0x000fea0003800000 */
[----:B------:R-:W-:Y:S01]  /*1460*/  IMAD.IADD R6, R2, 0x1, -R7 ;  /* 0x0000000102067824 */ /* 0x000fe200078e0a07 */
[----:B------:R-:W-:-:S04]  /*1470*/  PLOP3.LUT P0, PT, PT, PT, PT, 0x80, 0x8 ;  /* 0x000000000008781c */ /* 0x000fc80003f0f070 */
[----:B------:R-:W-:-:S13]  /*1480*/  ISETP.GT.AND P1, PT, R6, 0xc, PT ;  /* 0x0000000c0600780c */ /* 0x000fda0003f24270 */
[----:B------:R-:W-:Y:S05]  /*1490*/  @!P1 BRA `(.L_x_36) ;  /* 0x0000000000449947 */ /* 0x000fea0003800000 */
[----:B------:R-:W-:Y:S02]  /*14a0*/  PLOP3.LUT P0, PT, PT, PT, PT, 0x8, 0x80 ;  /* 0x000000000080781c */ /* 0x000fe40003f0e170 */
[----:B------:R-:W-:-:S11]  /*14b0*/  IADD3 R6, PT, PT, R2, -0xc, RZ ;  /* 0xfffffff402067810 */ /* 0x000fd60007ffe0ff */
.L_x_37:
[----:B------:R-:W-:-:S04]  /*14c0*/  FSETP.GT.AND P2, PT, R5, RZ, PT ;  /* 0x000000ff0500720b */ /* 0x000fc80003f44000 */
[----:B------:R-:W-:Y:S02]  /*14d0*/  FSEL R5, R5, RZ, !P2 ;  /* 0x000000ff05057208 */ /* 0x000fe40005000000 */
[----:B------:R-:W-:Y:S02]  /*14e0*/  SEL R4, R7, R4, P2 ;  /* 0x0000000407047207 */ /* 0x000fe40001000000 */
[----:B------:R-:W-:-:S04]  /*14f0*/  FSETP.GT.AND P3, PT, R5, RZ, PT ;  /* 0x000000ff0500720b */ /* 0x000fc80003f64000 */
[----:B------:R-:W-:-:S04]  /*1500*/  FSEL R5, R5, RZ, !P3 ;  /* 0x000000ff05057208 */ /* 0x000fc80005800000 */
[----:B------:R-:W-:-:S04]  /*1510*/  FSETP.GT.AND P4, PT, R5, RZ, PT ;  /* 0x000000ff0500720b */ /* 0x000fc80003f84000 */
[----:B------:R-:W-:Y:S01]  /*1520*/  FSEL R5, R5, RZ, !P4 ;  /* 0x000000ff05057208 */ /* 0x000fe20006000000 */
[----:B------:R-:W-:-:S03]  /*1530*/  @P3 VIADD R4, R7, 0x4 ;  /* 0x0000000407043836 */ /* 0x000fc60000000000 */
[----:B------:R-:W-:-:S04]  /*1540*/  FSETP.GT.AND P1, PT, R5, RZ, PT ;  /* 0x000000ff0500720b */ /* 0x000fc80003f24000 */
[----:B------:R-:W-:Y:S01]  /*1550*/  FSEL R5, R5, RZ, !P1 ;  /* 0x000000ff05057208 */ /* 0x000fe20004800000 */
[----:B------:R-:W-:-:S08]  /*1560*/  @P4 VIADD R4, R7, 0x8 ;  /* 0x0000000807044836 */ /* 0x000fd00000000000 */
[C---:B------:R-:W-:Y:S01]  /*1570*/  @P1 IADD3 R4, PT, PT, R7.reuse, 0xc, RZ ;  /* 0x0000000c07041810 */ /* 0x040fe20007ffe0ff */
[----:B------:R-:W-:-:S05]  /*1580*/  VIADD R7, R7, 0x10 ;  /* 0x0000001007077836 */ /* 0x000fca0000000000 */
[----:B------:R-:W-:-:S13]  /*1590*/  ISETP.GE.AND P2, PT, R7, R6, PT ;  /* 0x000000060700720c */ /* 0x000fda0003f46270 */
[----:B------:R-:W-:Y:S05]  /*15a0*/  @!P2 BRA `(.L_x_37) ;  /* 0xfffffffc00c4a947 */ /* 0x000fea000383ffff */
.L_x_36:
[----:B------:R-:W-:-:S05]  /*15b0*/  IMAD.IADD R6, R2, 0x1, -R7 ;  /* 0x0000000102067824 */ /* 0x000fca00078e0a07 */
[----:B------:R-:W-:-:S13]  /*15c0*/  ISETP.GT.AND P1, PT, R6, 0x4, PT ;  /* 0x000000040600780c */ /* 0x000fda0003f24270 */
[----:B------:R-:W-:Y:S05]  /*15d0*/  @!P1 BRA `(.L_x_38) ;  /* 0x0000000000209947 */ /* 0x000fea0003800000 */
[C---:B------:R-:W-:Y:S02]  /*15e0*/  FSETP.GT.AND P1, PT, R5.reuse, RZ, PT ;  /* 0x000000ff0500720b */ /* 0x040fe40003f24000 */
[----:B------:R-:W-:Y:S02]  /*15f0*/  PLOP3.LUT P0, PT, PT, PT, PT, 0x8, 0x80 ;  /* 0x000000000080781c */ /* 0x000fe40003f0e170 */
[----:B------:R-:W-:Y:S02]  /*1600*/  FSEL R5, R5, RZ, !P1 ;  /* 0x000000ff05057208 */ /* 0x000fe40004800000 */
[----:B------:R-:W-:Y:S02]  /*1610*/  SEL R4, R7, R4, P1 ;  /* 0x0000000407047207 */ /* 0x000fe40000800000 */
[----:B------:R-:W-:-:S04]  /*1620*/  FSETP.GT.AND P2, PT, R5, RZ, PT ;  /* 0x000000ff0500720b */ /* 0x000fc80003f44000 */
[----:B------:R-:W-:-:S09]  /*1630*/  FSEL R5, R5, RZ, !P2 ;  /* 0x000000ff05057208 */ /* 0x000fd20005000000 */
[C---:B------:R-:W-:Y:S01]  /*1640*/  @P2 IADD3 R4, PT, PT, R7.reuse, 0x4, RZ ;  /* 0x0000000407042810 */ /* 0x040fe20007ffe0ff */
[----:B------:R-:W-:-:S07]  /*1650*/  VIADD R7, R7, 0x8 ;  /* 0x0000000807077836 */ /* 0x000fce0000000000 */
.L_x_38:
[----:B------:R-:W-:-:S13]  /*1660*/  ISETP.NE.OR P0, PT, R7, R2, P0 ;  /* 0x000000020700720c */ /* 0x000fda0000705670 */
[----:B------:R-:W-:Y:S05]  /*1670*/  @!P0 BRA `(.L_x_34) ;  /* 0x0000000000188947 */ /* 0x000fea0003800000 */
.L_x_35:
[----:B------:R-:W-:-:S04]  /*1680*/  FSETP.GT.AND P1, PT, R5, RZ, PT ;  /* 0x000000ff0500720b */ /* 0x000fc80003f24000 */
[C---:B------:R-:W-:Y:S01]  /*1690*/  SEL R4, R7.reuse, R4, P1 ;  /* 0x0000000407047207 */ /* 0x040fe20000800000 */
[----:B------:R-:W-:Y:S01]  /*16a0*/  VIADD R7, R7, 0x4 ;  /* 0x0000000407077836 */ /* 0x000fe20000000000 */
[----:B------:R-:W-:-:S04]  /*16b0*/  FSEL R5, R5, RZ, !P1 ;  /* 0x000000ff05057208 */ /* 0x000fc80004800000 */
[----:B------:R-:W-:-:S13]  /*16c0*/  ISETP.NE.AND P0, PT, R7, R2, PT ;  /* 0x000000020700720c */ /* 0x000fda0003f05270 */
[----:B------:R-:W-:Y:S05]  /*16d0*/  @P0 BRA `(.L_x_35) ;  /* 0xfffffffc00e80947 */ /* 0x000fea000383ffff */
.L_x_34:
[----:B------:R-:W0:Y:S08]  /*16e0*/  LDC.64 R8, c[0x0][0x3a8] ;  /* 0x0000ea00ff087b82 */ /* 0x000e300000000a00 */
[----:B------:R-:W1:Y:S01]  /*16f0*/  LDC.64 R6, c[0x0][0x390] ;  /* 0x0000e400ff067b82 */ /* 0x000e620000000a00 */
[----:B0-----:R-:W-:-:S06]  /*1700*/  IMAD.WIDE R8, R0, 0x4, R8 ;  /* 0x0000000400087825 */ /* 0x001fcc00078e0208 */
[----:B------:R-:W2:Y:S01]  /*1710*/  LDG.E.CONSTANT R9, desc[UR6][R8.64] ;  /* 0x0000000608097981 */ /* 0x000ea2000c1e9900 */
[----:B------:R-:W-:Y:S01]  /*1720*/  BSSY.RECONVERGENT B0, `(.L_x_39) ;  /* 0x000000c000007945 */ /* 0x000fe20003800200 */
[----:B-1----:R-:W-:-:S05]  /*1730*/  IMAD.WIDE R6, R0, 0x4, R6 ;  /* 0x0000000400067825 */ /* 0x002fca00078e0206 */
[----:B------:R0:W-:Y:S01]  /*1740*/  STG.E desc[UR6][R6.64], R4 ;  /* 0x0000000406007986 */ /* 0x0001e2000c101906 */
[----:B--2---:R-:W-:-:S13]  /*1750*/  ISETP.NE.AND P0, PT, R9, R4, PT ;  /* 0x000000040900720c */ /* 0x004fda0003f05270 */
[----:B0-----:R-:W-:Y:S05]  /*1760*/  @!P0 BRA `(.L_x_40) ;  /* 0x00000000001c8947 */ /* 0x001fea0003800000 */
[----:B------:R-:W0:Y:S01]  /*1770*/  S2R R8, SR_LANEID ;  /* 0x0000000000087919 */ /* 0x000e220000000000 */
[----:B------:R-:W1:Y:S01]  /*1780*/  LDC.64 R6, c[0x0][0x3b0] ;  /* 0x0000ec00ff067b82 */ /* 0x000e620000000a00 */
[----:B------:R-:W-:Y:S02]  /*1790*/  VOTEU.ANY UR4, UPT, PT ;  /* 0x0000000000047886 */ /* 0x000fe400038e0100 */
[----:B------:R-:W-:Y:S02]  /*17a0*/  UFLO.U32 UR5, UR4 ;  /* 0x00000004000572bd */ /* 0x000fe400080e0000 */
[----:B------:R-:W1:Y:S04]  /*17b0*/  POPC R5, UR4 ;  /* 0x0000000400057d09 */ /* 0x000e680008000000 */
[----:B0-----:R-:W-:-:S13]  /*17c0*/  ISETP.EQ.U32.AND P0, PT, R8, UR5, PT ;  /* 0x0000000508007c0c */ /* 0x001fda000bf02070 */
[----:B-1----:R0:W-:Y:S02]  /*17d0*/  @P0 REDG.E.ADD.STRONG.GPU desc[UR6][R6.64], R5 ;  /* 0x000000050600098e */ /* 0x0021e4000c12e106 */
.L_x_40:
[----:B------:R-:W-:Y:S05]  /*17e0*/  BSYNC.RECONVERGENT B0 ;  /* 0x0000000000007941 */ /* 0x000fea0003800200 */
.L_x_39:
[----:B0-----:R-:W0:Y:S01]  /*17f0*/  S2R R5, SR_LANEID ;  /* 0x0000000000057919 */ /* 0x001e220000000000 */
[----:B------:R-:W1:Y:S01]  /*1800*/  LDC.64 R6, c[0x0][0x3a0] ;  /* 0x0000e800ff067b82 */ /* 0x000e620000000a00 */
[----:B------:R-:W-:Y:S02]  /*1810*/  VOTEU.ANY UR4, UPT, PT ;  /* 0x0000000000047886 */ /* 0x000fe400038e0100 */
[----:B------:R-:W-:Y:S02]  /*1820*/  UFLO.U32 UR5, UR4 ;  /* 0x00000004000572bd */ /* 0x000fe400080e0000 */
[----:B------:R-:W2:Y:S01]  /*1830*/  POPC R9, UR4 ;  /* 0x0000000400097d09 */ /* 0x000ea20008000000 */
[----:B------:R-:W3:Y:S01]  /*1840*/  LDCU UR4, c[0x0][0x3b8] ;  /* 0x00007700ff0477ac */ /* 0x000ee20008000800 */
[----:B------:R-:W-:Y:S02]  /*1850*/  IADD3 R0, PT, PT, R3, R0, RZ ;  /* 0x0000000003007210 */ /* 0x000fe40007ffe0ff */
[----:B0-----:R-:W-:Y:S01]  /*1860*/  ISETP.EQ.U32.AND P0, PT, R5, UR5, PT ;  /* 0x0000000505007c0c */ /* 0x001fe2000bf02070 */
[----:B-1----:R-:W-:-:S12]  /*1870*/  IMAD.WIDE.U32 R4, R4, 0x4, R6 ;  /* 0x0000000404047825 */ /* 0x002fd800078e0006 */
[----:B--2---:R0:W-:Y:S01]  /*1880*/  @P0 REDG.E.ADD.STRONG.GPU desc[UR6][R4.64], R9 ;  /* 0x000000090400098e */ /* 0x0041e2000c12e106 */
[----:B---3--:R-:W-:-:S13]  /*1890*/  ISETP.GE.AND P0, PT, R0, UR4, PT ;  /* 0x0000000400007c0c */ /* 0x008fda000bf06270 */
[----:B0-----:R-:W-:Y:S05]  /*18a0*/  @!P0 BRA `(.L_x_41) ;  /* 0xfffffff800c88947 */ /* 0x001fea000383ffff */
[----:B------:R-:W-:Y:S05]  /*18b0*/  EXIT ;  /* 0x000000000000794d */ /* 0x000fea0003800000 */
.L_x_33:
[----:B------:R-:W-:-:S07]  /*18c0*/  LOP3.LUT R13, R2, 0x7ffffffc, RZ, 0xc0, !PT ;  /* 0x7ffffffc020d7812 */ /* 0x000fce00078ec0ff */
.L_x_47:
        /* <DEDUP_REMOVED lines=15> */
.L_x_45:
        /* <DEDUP_REMOVED lines=15> */
.L_x_44:
        /* <DEDUP_REMOVED lines=11> */
.L_x_46:
[----:B------:R-:W-:-:S13]  /*1b60*/  ISETP.NE.OR P0, PT, R4, R13, P0 ;  /* 0x0000000d0400720c */ /* 0x000fda0000705670 */
[----:B------:R-:W-:Y:S05]  /*1b70*/  @!P0 BRA `(.L_x_42) ;  /* 0x0000000000188947 */ /* 0x000fea0003800000 */
.L_x_43:
[----:B------:R-:W-:-:S04]  /*1b80*/  FSETP.GT.AND P1, PT, R2, RZ, PT ;  /* 0x000000ff0200720b */ /* 0x000fc80003f24000 */
[C---:B------:R-:W-:Y:S01]  /*1b90*/  SEL R9, R4.reuse, R9, P1 ;  /* 0x0000000904097207 */ /* 0x040fe20000800000 */
[----:B------:R-:W-:Y:S01]  /*1ba0*/  VIADD R4, R4, 0x4 ;  /* 0x0000000404047836 */ /* 0x000fe20000000000 */
[----:B------:R-:W-:-:S04]  /*1bb0*/  FSEL R2, R2, RZ, !P1 ;  /* 0x000000ff02027208 */ /* 0x000fc80004800000 */
[----:B------:R-:W-:-:S13]  /*1bc0*/  ISETP.NE.AND P0, PT, R4, R13, PT ;  /* 0x0000000d0400720c */ /* 0x000fda0003f05270 */
[----:B------:R-:W-:Y:S05]  /*1bd0*/  @P0 BRA `(.L_x_43) ;  /* 0xfffffffc00e80947 */ /* 0x000fea000383ffff */
.L_x_42:
[----:B------:R-:W0:Y:S01]  /*1be0*/  S2R R2, SR_LANEID ;  /* 0x0000000000027919 */ /* 0x000e220000000000 */
[----:B------:R-:W1:Y:S01]  /*1bf0*/  LDC.64 R4, c[0x0][0x390] ;  /* 0x0000e400ff047b82 */ /* 0x000e620000000a00 */
[----:B------:R-:W-:Y:S02]  /*1c00*/  VOTEU.ANY UR4, UPT, PT ;  /* 0x0000000000047886 */ /* 0x000fe400038e0100 */
[----:B------:R-:W-:Y:S02]  /*1c10*/  UFLO.U32 UR5, UR4 ;  /* 0x00000004000572bd */ /* 0x000fe400080e0000 */
[----:B------:R-:W2:Y:S01]  /*1c20*/  POPC R11, UR4 ;  /* 0x00000004000b7d09 */ /* 0x000ea20008000000 */
[----:B------:R-:W3:Y:S02]  /*1c30*/  LDCU UR4, c[0x0][0x3b8] ;  /* 0x00007700ff0477ac */ /* 0x000ee40008000800 */
[----:B------:R-:W4:Y:S01]  /*1c40*/  LDC.64 R6, c[0x0][0x3a0] ;  /* 0x0000e800ff067b82 */ /* 0x000f220000000a00 */
[----:B-1----:R-:W-:Y:S01]  /*1c50*/  IMAD.WIDE R4, R0, 0x4, R4 ;  /* 0x0000000400047825 */ /* 0x002fe200078e0204 */
[----:B0-----:R-:W-:-:S03]  /*1c60*/  ISETP.EQ.U32.AND P0, PT, R2, UR5, PT ;  /* 0x0000000502007c0c */ /* 0x001fc6000bf02070 */
[----:B----4-:R-:W-:Y:S01]  /*1c70*/  IMAD.WIDE.U32 R6, R9, 0x4, R6 ;  /* 0x0000000409067825 */ /* 0x010fe200078e0006 */
[----:B------:R-:W-:Y:S01]  /*1c80*/  IADD3 R0, PT, PT, R3, R0, RZ ;  /* 0x0000000003007210 */ /* 0x000fe20007ffe0ff */
[----:B------:R0:W-:Y:S08]  /*1c90*/  STG.E desc[UR6][R4.64], R9 ;  /* 0x0000000904007986 */ /* 0x0001f0000c101906 */
[----:B--2---:R0:W-:Y:S01]  /*1ca0*/  @P0 REDG.E.ADD.STRONG.GPU desc[UR6][R6.64], R11 ;  /* 0x0000000b0600098e */ /* 0x0041e2000c12e106 */
[----:B---3--:R-:W-:-:S13]  /*1cb0*/  ISETP.GE.AND P0, PT, R0, UR4, PT ;  /* 0x0000000400007c0c */ /* 0x008fda000bf06270 */
[----:B0-----:R-:W-:Y:S05]  /*1cc0*/  @!P0 BRA `(.L_x_47) ;  /* 0xfffffffc00008947 */ /* 0x001fea000383ffff */
[----:B------:R-:W-:Y:S05]  /*1cd0*/  EXIT ;  /* 0x000000000000794d */ /* 0x000fea0003800000 */
.L_x_18:
[----:B------:R-:W0:Y:S02]  /*1ce0*/  LDCU UR4, c[0x0][0x3c0] ;  /* 0x00007800ff0477ac */ /* 0x000e240008000800 */
[----:B0-----:R-:W-:-:S09]  /*1cf0*/  UISETP.GE.AND UP0, UPT, UR4, 0x1, UPT ;  /* 0x000000010400788c */ /* 0x001fd2000bf06270 */
[----:B------:R-:W-:Y:S05]  /*1d00*/  BRA.U !UP0, `(.L_x_48) ;  /* 0x0000001108687547 */ /* 0x000fea000b800000 */
[----:B------:R-:W0:Y:S01]  /*1d10*/  LDCU.64 UR8, c[0x0][0x3a8] ;  /* 0x00007500ff0877ac */ /* 0x000e220008000a00 */
[----:B------:R-:W-:Y:S02]  /*1d20*/  UIADD3 UR10, UPT, UPT, UR4, -0x1, URZ ;  /* 0xffffffff040a7890 */ /* 0x000fe4000fffe0ff */
[----:B0-----:R-:W-:-:S04]  /*1d30*/  UISETP.NE.U32.AND UP0, UPT, UR8, URZ, UPT ;  /* 0x000000ff0800728c */ /* 0x001fc8000bf05070 */
[----:B------:R-:W-:-:S09]  /*1d40*/  UISETP.NE.AND.EX UP0, UPT, UR9, URZ, UPT, UP0 ;  /* 0x000000ff0900728c */ /* 0x000fd2000bf05300 */
[----:B------:R-:W-:Y:S05]  /*1d50*/  BRA.U UP0, `(.L_x_49) ;  /* 0x00000009000c7547 */ /* 0x000fea000b800000 */
[----:B------:R-:W-:Y:S02]  /*1d60*/  ULOP3.LUT UR9, UR4, 0xf, URZ, 0xc0, !UPT ;  /* 0x0000000f04097892 */ /* 0x000fe4000f8ec0ff */
[----:B------:R-:W-:Y:S02]  /*1d70*/  ULOP3.LUT UR11, UR4, 0x7, URZ, 0xc0, !UPT ;  /* 0x00000007040b7892 */ /* 0x000fe4000f8ec0ff */
[----:B------:R-:W-:Y:S02]  /*1d80*/  UIADD3 UR5, UPT, UPT, UR9, -0x1, URZ ;  /* 0xffffffff09057890 */ /* 0x000fe4000fffe0ff */
[----:B------:R-:W-:Y:S02]  /*1d90*/  UIADD3 UR8, UPT, UPT, UR11, -0x1, URZ ;  /* 0xffffffff0b087890 */ /* 0x000fe4000fffe0ff */
[----:B------:R-:W-:Y:S01]  /*1da0*/  ULOP3.LUT UR12, UR4, 0x7ffffff0, URZ, 0xc0, !UPT ;  /* 0x7ffffff0040c7892 */ /* 0x000fe2000f8ec0ff */
[----:B------:R-:W0:Y:S01]  /*1db0*/  LDCU UR13, c[0x0][0x3c0] ;  /* 0x00007800ff0d77ac */ /* 0x000e220008000800 */
[----:B------:R-:W-:-:S02]  /*1dc0*/  ULOP3.LUT UR4, UR4, 0x3, URZ, 0xc0, !UPT ;  /* 0x0000000304047892 */ /* 0x000fc4000f8ec0ff */
[----:B------:R-:W-:Y:S02]  /*1dd0*/  UISETP.GE.U32.AND UP1, UPT, UR5, 0x7, UPT ;  /* 0x000000070500788c */ /* 0x000fe4000bf26070 */
[----:B------:R-:W-:-:S11]  /*1de0*/  UISETP.GE.U32.AND UP0, UPT, UR8, 0x3, UPT ;  /* 0x000000030800788c */ /* 0x000fd6000bf06070 */
.L_x_55:
[----:B-1----:R-:W1:Y:S01]  /*1df0*/  S2R R2, SR_LANEID ;  /* 0x0000000000027919 */ /* 0x002e620000000000 */
[----:B--2---:R-:W2:Y:S01]  /*1e00*/  LDC.64 R6, c[0x0][0x390] ;  /* 0x0000e400ff067b82 */ /* 0x004ea20000000a00 */
[----:B------:R-:W-:Y:S02]  /*1e10*/  VOTEU.ANY UR5, UPT, PT ;  /* 0x0000000000057886 */ /* 0x000fe400038e0100 */
[----:B------:R-:W-:Y:S02]  /*1e20*/  UFLO.U32 UR8, UR5 ;  /* 0x00000005000872bd */ /* 0x000fe400080e0000 */
[----:B---3--:R-:W3:Y:S03]  /*1e30*/  POPC R11, UR5 ;  /* 0x00000005000b7d09 */ /* 0x008ee60008000000 */
[----:B----4-:R-:W3:Y:S01]  /*1e40*/  LDC.64 R8, c[0x0][0x3a0] ;  /* 0x0000e800ff087b82 */ /* 0x010ee20000000a00 */
[----:B--2---:R-:W-:-:S05]  /*1e50*/  IMAD.WIDE R6, R0, 0x4, R6 ;  /* 0x0000000400067825 */ /* 0x004fca00078e0206 */
[----:B------:R2:W-:Y:S01]  /*1e60*/  STG.E desc[UR6][R6.64], RZ ;  /* 0x000000ff06007986 */ /* 0x0005e2000c101906 */
[----:B-1----:R-:W-:-:S13]  /*1e70*/  ISETP.EQ.U32.AND P0, PT, R2, UR8, PT ;  /* 0x0000000802007c0c */ /* 0x002fda000bf02070 */
[----:B---3--:R2:W-:Y:S01]  /*1e80*/  @P0 REDG.E.ADD.STRONG.GPU desc[UR6][R8.64], R11 ;  /* 0x0000000b0800098e */ /* 0x0085e2000c12e106 */
[----:B------:R-:W-:Y:S01]  /*1e90*/  UISETP.GE.U32.AND UP2, UPT, UR10, 0xf, UPT ;  /* 0x0000000f0a00788c */ /* 0x000fe2000bf46070 */
[----:B------:R-:W-:-:S08]  /*1ea0*/  IMAD.MOV.U32 R5, RZ, RZ, RZ ;  /* 0x000000ffff057224 */ /* 0x000fd000078e00ff */
[----:B------:R-:W-:Y:S05]  /*1eb0*/  BRA.U !UP2, `(.L_x_50) ;  /* 0x000000010aa87547 */ /* 0x000fea000b800000 */
[----:B--2---:R-:W-:-:S07]  /*1ec0*/  IMAD.MOV.U32 R9, RZ, RZ, RZ ;  /* 0x000000ffff097224 */ /* 0x004fce00078e00ff */
.L_x_51:
[----:B-1----:R-:W1:Y:S01]  /*1ed0*/  LDC.64 R4, c[0x0][0x380] ;  /* 0x0000e000ff047b82 */ /* 0x002e620000000a00 */
[----:B0-----:R-:W-:-:S04]  /*1ee0*/  IMAD R7, R0, UR13, R9 ;  /* 0x0000000d00077c24 */ /* 0x001fc8000f8e0209 */
[----:B-1----:R-:W-:-:S03]  /*1ef0*/  IMAD.WIDE R4, R7, 0x4, R4 ;  /* 0x0000000407047825 */ /* 0x002fc600078e0204 */
[----:B------:R-:W0:Y:S02]  /*1f00*/  LDC.64 R6, c[0x0][0x398] ;  /* 0x0000e600ff067b82 */ /* 0x000e240000000a00 */
[----:B------:R-:W2:Y:S04]  /*1f10*/  LDG.E.CONSTANT R11, desc[UR6][R4.64] ;  /* 0x00000006040b7981 */ /* 0x000ea8000c1e9900 */
[----:B------:R-:W3:Y:S04]  /*1f20*/  LDG.E.CONSTANT R13, desc[UR6][R4.64+0x4] ;  /* 0x00000406040d7981 */ /* 0x000ee8000c1e9900 */
[----:B------:R-:W4:Y:S04]  /*1f30*/  LDG.E.CONSTANT R15, desc[UR6][R4.64+0x8] ;  /* 0x00000806040f7981 */ /* 0x000f28000c1e9900 */
        /* <DEDUP_REMOVED lines=12> */
[----:B------:R-:W5:Y:S01]  /*2000*/  LDG.E.CONSTANT R16, desc[UR6][R4.64+0x3c] ;  /* 0x00003c0604107981 */ /* 0x000f62000c1e9900 */
[C---:B0-----:R-:W-:Y:S01]  /*2010*/  IMAD.WIDE.U32 R6, R9.reuse, 0x4, R6 ;  /* 0x0000000409067825 */ /* 0x041fe200078e0006 */
[----:B------:R-:W-:-:S04]  /*2020*/  IADD3 R9, PT, PT, R9, 0x10, RZ ;  /* 0x0000001009097810 */ /* 0x000fc80007ffe0ff */
[----:B------:R-:W-:Y:S01]  /*2030*/  ISETP.NE.AND P0, PT, R9, UR12, PT ;  /* 0x0000000c09007c0c */ /* 0x000fe2000bf05270 */
[----:B--2---:R1:W-:Y:S04]  /*2040*/  REDG.E.ADD.F32.FTZ.RN.STRONG.GPU desc[UR6][R6.64], R11 ;  /* 0x0000000b060079a6 */ /* 0x0043e8000c12f306 */
[----:B---3--:R1:W-:Y:S04]  /*2050*/  REDG.E.ADD.F32.FTZ.RN.STRONG.GPU desc[UR6][R6.64+0x4], R13 ;  /* 0x0000040d060079a6 */ /* 0x0083e8000c12f306 */
        /* <DEDUP_REMOVED lines=13> */
[----:B------:R1:W-:Y:S01]  /*2130*/  REDG.E.ADD.F32.FTZ.RN.STRONG.GPU desc[UR6][R6.64+0x3c], R16 ;  /* 0x00003c10060079a6 */ /* 0x0003e2000c12f306 */
[----:B------:R-:W-:Y:S05]  /*2140*/  @P0 BRA `(.L_x_51) ;  /* 0xfffffffc00600947 */ /* 0x000fea000383ffff */
[----:B------:R-:W-:-:S07]  /*2150*/  IMAD.U32 R5, RZ, RZ, UR12 ;  /* 0x0000000cff057e24 */ /* 0x000fce000f8e00ff */
.L_x_50:
[----:B------:R-:W-:-:S09]  /*2160*/  UISETP.NE.AND UP2, UPT, UR9, URZ, UPT ;  /* 0x000000ff0900728c */ /* 0x000fd2000bf45270 */
[----:B------:R-:W-:Y:S05]  /*2170*/  BRA.U !UP2, `(.L_x_52) ;  /* 0x000000010af07547 */ /* 0x000fea000b800000 */
[----:B------:R-:W-:Y:S01]  /*2180*/  UISETP.NE.AND UP2, UPT, UR11, URZ, UPT ;  /* 0x000000ff0b00728c */ /* 0x000fe2000bf45270 */
[----:B------:R-:W-:Y:S10]  /*2190*/  BRA.U !UP1, `(.L_x_53) ;  /* 0x00000001095c7547 */ /* 0x000ff4000b800000 */
[----:B-12---:R-:W1:Y:S01]  /*21a0*/  LDC.64 R8, c[0x0][0x380] ;  /* 0x0000e000ff087b82 */ /* 0x006e620000000a00 */
[----:B------:R-:W2:Y:S02]  /*21b0*/  LDCU UR5, c[0x0][0x3c0] ;  /* 0x00007800ff0577ac */ /* 0x000ea40008000800 */
[----:B--2---:R-:W-:-:S04]  /*21c0*/  IMAD R7, R0, UR5, R5 ;  /* 0x0000000500077c24 */ /* 0x004fc8000f8e0205 */
[----:B-1----:R-:W-:Y:S02]  /*21d0*/  IMAD.WIDE R8, R7, 0x4, R8 ;  /* 0x0000000407087825 */ /* 0x002fe400078e0208 */
[----:B------:R-:W1:Y:S03]  /*21e0*/  LDC.64 R6, c[0x0][0x398] ;  /* 0x0000e600ff067b82 */ /* 0x000e660000000a00 */
[----:B------:R-:W2:Y:S04]  /*21f0*/  LDG.E.CONSTANT R11, desc[UR6][R8.64] ;  /* 0x00000006080b7981 */ /* 0x000ea8000c1e9900 */
[----:B------:R-:W3:Y:S04]  /*2200*/  LDG.E.CONSTANT R13, desc[UR6][R8.64+0x4] ;  /* 0x00000406080d7981 */ /* 0x000ee8000c1e9900 */
[----:B------:R-:W4:Y:S04]  /*2210*/  LDG.E.CONSTANT R15, desc[UR6][R8.64+0x8] ;  /* 0x00000806080f7981 */ /* 0x000f28000c1e9900 */
[----:B------:R-:W5:Y:S04]  /*2220*/  LDG.E.CONSTANT R17, desc[UR6][R8.64+0xc] ;  /* 0x00000c0608117981 */ /* 0x000f68000c1e9900 */
[----:B------:R-:W5:Y:S04]  /*2230*/  LDG.E.CONSTANT R19, desc[UR6][R8.64+0x10] ;  /* 0x0000100608137981 */ /* 0x000f68000c1e9900 */
[----:B------:R-:W5:Y:S04]  /*2240*/  LDG.E.CONSTANT R21, desc[UR6][R8.64+0x14] ;  /* 0x0000140608157981 */ /* 0x000f68000c1e9900 */
[----:B------:R-:W5:Y:S04]  /*2250*/  LDG.E.CONSTANT R23, desc[UR6][R8.64+0x18] ;  /* 0x0000180608177981 */ /* 0x000f68000c1e9900 */
[----:B------:R-:W5:Y:S01]  /*2260*/  LDG.E.CONSTANT R25, desc[UR6][R8.64+0x1c] ;  /* 0x00001c0608197981 */ /* 0x000f62000c1e9900 */
[----:B-1----:R-:W-:-:S05]  /*2270*/  IMAD.WIDE.U32 R6, R5, 0x4, R6 ;  /* 0x0000000405067825 */ /* 0x002fca00078e0006 */
[----:B--2---:R1:W-:Y:S04]  /*2280*/  REDG.E.ADD.F32.FTZ.RN.STRONG.GPU desc[UR6][R6.64], R11 ;  /* 0x0000000b060079a6 */ /* 0x0043e8000c12f306 */
[----:B---3--:R1:W-:Y:S04]  /*2290*/  REDG.E.ADD.F32.FTZ.RN.STRONG.GPU desc[UR6][R6.64+0x4], R13 ;  /* 0x0000040d060079a6 */ /* 0x0083e8000c12f306 */
[----:B----4-:R1:W-:Y:S04]  /*22a0*/  REDG.E.ADD.F32.FTZ.RN.STRONG.GPU desc[UR6][R6.64+0x8], R15 ;  /* 0x0000080f060079a6 */ /* 0x0103e8000c12f306 */
[----:B-----5:R1:W-:Y:S04]  /*22b0*/  REDG.E.ADD.F32.FTZ.RN.STRONG.GPU desc[UR6][R6.64+0xc], R17 ;  /* 0x00000c11060079a6 */ /* 0x0203e8000c12f306 */
[----:B------:R1:W-:Y:S04]  /*22c0*/  REDG.E.ADD.F32.FTZ.RN.STRONG.GPU desc[UR6][R6.64+0x10], R19 ;  /* 0x00001013060079a6 */ /* 0x0003e8000c12f306 */
[----:B------:R1:W-:Y:S04]  /*22d0*/  REDG.E.ADD.F32.FTZ.RN.STRONG.GPU desc[UR6][R6.64+0x14], R21 ;  /* 0x00001415060079a6 */ /* 0x0003e8000c12f306 */
[----:B------:R1:W-:Y:S04]  /*22e0*/  REDG.E.ADD.F32.FTZ.RN.STRONG.GPU desc[UR6][R6.64+0x18], R23 ;  /* 0x00001817060079a6 */ /* 0x0003e8000c12f306 */
[----:B------:R1:W-:Y:S01]  /*22f0*/  REDG.E.ADD.F32.FTZ.RN.STRONG.GPU desc[UR6][R6.64+0x1c], R25 ;  /* 0x00001c19060079a6 */ /* 0x0003e2000c12f306 */
[----:B------:R-:W-:-:S07]  /*2300*/  VIADD R5, R5, 0x8 ;  /* 0x0000000805057836 */ /* 0x000fce0000000000 */
.L_x_53:
        /* <DEDUP_REMOVED lines=11> */
[----:B------:R-:W5:Y:S01]  /*23c0*/  LDG.E.CONSTANT R17, desc[UR6][R8.64+0xc] ;  /* 0x00000c0608117981 */ /* 0x000f62000c1e9900 */
[----:B-1----:R-:W-:-:S05]  /*23d0*/  IMAD.WIDE.U32 R6, R5, 0x4, R6 ;  /* 0x0000000405067825 */ /* 0x002fca00078e0006 */
[----:B--2---:R1:W-:Y:S04]  /*23e0*/  REDG.E.ADD.F32.FTZ.RN.STRONG.GPU desc[UR6][R6.64], R11 ;  /* 0x0000000b060079a6 */ /* 0x0043e8000c12f306 */
[----:B---3--:R1:W-:Y:S04]  /*23f0*/  REDG.E.ADD.F32.FTZ.RN.STRONG.GPU desc[UR6][R6.64+0x4], R13 ;  /* 0x0000040d060079a6 */ /* 0x0083e8000c12f306 */
[----:B----4-:R1:W-:Y:S04]  /*2400*/  REDG.E.ADD.F32.FTZ.RN.STRONG.GPU desc[UR6][R6.64+0x8], R15 ;  /* 0x0000080f060079a6 */ /* 0x0103e8000c12f306 */
[----:B-----5:R1:W-:Y:S01]  /*2410*/  REDG.E.ADD.F32.FTZ.RN.STRONG.GPU desc[UR6][R6.64+0xc], R17 ;  /* 0x00000c11060079a6 */ /* 0x0203e2000c12f306 */
[----:B------:R-:W-:-:S07]  /*2420*/  IADD3 R5, PT, PT, R5, 0x4, RZ ;  /* 0x0000000405057810 */ /* 0x000fce0007ffe0ff */
.L_x_54:
[----:B------:R-:W-:Y:S05]  /*2430*/  BRA.U !UP2, `(.L_x_52) ;  /* 0x000000010a407547 */ /* 0x000fea000b800000 */
[----:B-12---:R-:W1:Y:S01]  /*2440*/  LDC.64 R6, c[0x0][0x380] ;  /* 0x0000e000ff067b82 */ /* 0x006e620000000a00 */
[----:B------:R-:W2:Y:S02]  /*2450*/  LDCU UR5, c[0x0][0x3c0] ;  /* 0x00007800ff0577ac */ /* 0x000ea40008000800 */
[----:B--2---:R-:W-:-:S04]  /*2460*/  IMAD R9, R0, UR5, R5 ;  /* 0x0000000500097c24 */ /* 0x004fc8000f8e0205 */
[----:B-1----:R-:W-:Y:S02]  /*2470*/  IMAD.WIDE R6, R9, 0x4, R6 ;  /* 0x0000000409067825 */ /* 0x002fe400078e0206 */
[----:B------:R-:W1:Y:S03]  /*2480*/  LDC.64 R8, c[0x0][0x398] ;  /* 0x0000e600ff087b82 */ /* 0x000e660000000a00 */
[----:B------:R-:W2:Y:S01]  /*2490*/  LDG.E.CONSTANT R11, desc[UR6][R6.64] ;  /* 0x00000006060b7981 */ /* 0x000ea2000c1e9900 */
[----:B-1----:R-:W-:-:S05]  /*24a0*/  IMAD.WIDE.U32 R4, R5, 0x4, R8 ;  /* 0x0000000405047825 */ /* 0x002fca00078e0008 */
[----:B--2---:R3:W-:Y:S01]  /*24b0*/  REDG.E.ADD.F32.FTZ.RN.STRONG.GPU desc[UR6][R4.64], R11 ;  /* 0x0000000b040079a6 */ /* 0x0047e2000c12f306 */
[----:B------:R-:W-:-:S09]  /*24c0*/  UISETP.NE.AND UP2, UPT, UR4, 0x1, UPT ;  /* 0x000000010400788c */ /* 0x000fd2000bf45270 */
[----:B------:R-:W-:Y:S05]  /*24d0*/  BRA.U !UP2, `(.L_x_52) ;  /* 0x000000010a187547 */ /* 0x000fea000b800000 */
[----:B------:R-:W2:Y:S01]  /*24e0*/  LDG.E.CONSTANT R9, desc[UR6][R6.64+0x4] ;  /* 0x0000040606097981 */ /* 0x000ea2000c1e9900 */
[----:B------:R-:W-:-:S03]  /*24f0*/  UISETP.NE.AND UP2, UPT, UR4, 0x2, UPT ;  /* 0x000000020400788c */ /* 0x000fc6000bf45270 */
[----:B--2---:R4:W-:Y:S06]  /*2500*/  REDG.E.ADD.F32.FTZ.RN.STRONG.GPU desc[UR6][R4.64+0x4], R9 ;  /* 0x00000409040079a6 */ /* 0x0049ec000c12f306 */
[----:B------:R-:W-:Y:S05]  /*2510*/  BRA.U !UP2, `(.L_x_52) ;  /* 0x000000010a087547 */ /* 0x000fea000b800000 */
[----:B------:R-:W2:Y:S04]  /*2520*/  LDG.E.CONSTANT R7, desc[UR6][R6.64+0x8] ;  /* 0x0000080606077981 */ /* 0x000ea8000c1e9900 */
[----:B--2---:R1:W-:Y:S02]  /*2530*/  REDG.E.ADD.F32.FTZ.RN.STRONG.GPU desc[UR6][R4.64+0x8], R7 ;  /* 0x00000807040079a6 */ /* 0x0043e4000c12f306 */
.L_x_52:
[----:B------:R-:W5:Y:S01]  /*2540*/  LDCU UR5, c[0x0][0x3b8] ;  /* 0x00007700ff0577ac */ /* 0x000f620008000800 */
[----:B------:R-:W-:-:S05]  /*2550*/  IMAD.IADD R0, R3, 0x1, R0 ;  /* 0x0000000103007824 */ /* 0x000fca00078e0200 */
[----:B-----5:R-:W-:-:S13]  /*2560*/  ISETP.GE.AND P0, PT, R0, UR5, PT ;  /* 0x0000000500007c0c */ /* 0x020fda000bf06270 */
[----:B------:R-:W-:Y:S05]  /*2570*/  @!P0 BRA `(.L_x_55) ;  /* 0xfffffff8001c8947 */ /* 0x000fea000383ffff */
[----:B0-----:R-:W-:Y:S05]  /*2580*/  EXIT ;  /* 0x000000000000794d */ /* 0x001fea0003800000 */
.L_x_49:
[----:B------:R-:W-:Y:S02]  /*2590*/  ULOP3.LUT UR9, UR4, 0xf, URZ, 0xc0, !UPT ;  /* 0x0000000f04097892 */ /* 0x000fe4000f8ec0ff */
[----:B------:R-:W-:Y:S02]  /*25a0*/  ULOP3.LUT UR11, UR4, 0x7, URZ, 0xc0, !UPT ;  /* 0x00000007040b7892 */ /* 0x000fe4000f8ec0ff */
[----:B------:R-:W-:Y:S02]  /*25b0*/  UIADD3 UR5, UPT, UPT, UR9, -0x1, URZ ;  /* 0xffffffff09057890 */ /* 0x000fe4000fffe0ff */
[----:B------:R-:W-:Y:S02]  /*25c0*/  UIADD3 UR8, UPT, UPT, UR11, -0x1, URZ ;  /* 0xffffffff0b087890 */ /* 0x000fe4000fffe0ff */
[----:B------:R-:W-:Y:S02]  /*25d0*/  ULOP3.LUT UR12, UR4, 0x7ffffff0, URZ, 0xc0, !UPT ;  /* 0x7ffffff0040c7892 */ /* 0x000fe4000f8ec0ff */
[----:B------:R-:W-:-:S02]  /*25e0*/  ULOP3.LUT UR4, UR4, 0x3, URZ, 0xc0, !UPT ;  /* 0x0000000304047892 */ /* 0x000fc4000f8ec0ff */
[----:B------:R-:W-:Y:S02]  /*25f0*/  UISETP.GE.U32.AND UP1, UPT, UR5, 0x7, UPT ;  /* 0x000000070500788c */ /* 0x000fe4000bf26070 */
[----:B------:R-:W-:-:S11]  /*2600*/  UISETP.GE.U32.AND UP0, UPT, UR8, 0x3, UPT ;  /* 0x000000030800788c */ /* 0x000fd6000bf06070 */
.L_x_63:
[----:B012---:R-:W0:Y:S08]  /*2610*/  LDC.64 R6, c[0x0][0x3a8] ;  /* 0x0000ea00ff067b82 */ /* 0x007e300000000a00 */
[----:B---34-:R-:W1:Y:S01]  /*2620*/  LDC.64 R4, c[0x0][0x390] ;  /* 0x0000e400ff047b82 */ /* 0x018e620000000a00 */
[----:B0-----:R-:W-:-:S06]  /*2630*/  IMAD.WIDE R6, R0, 0x4, R6 ;  /* 0x0000000400067825 */ /* 0x001fcc00078e0206 */
[----:B------:R-:W2:Y:S01]  /*2640*/  LDG.E.CONSTANT R6, desc[UR6][R6.64] ;  /* 0x0000000606067981 */ /* 0x000ea2000c1e9900 */
[----:B------:R-:W0:Y:S01]  /*2650*/  LDC.64 R8, c[0x0][0x3a0] ;  /* 0x0000e800ff087b82 */ /* 0x000e220000000a00 */
[----:B-1----:R-:W-:Y:S01]  /*2660*/  IMAD.WIDE R4, R0, 0x4, R4 ;  /* 0x0000000400047825 */ /* 0x002fe200078e0204 */
[----:B------:R-:W-:Y:S01]  /*2670*/  BSSY.RECONVERGENT B0, `(.L_x_56) ;  /* 0x000000c000007945 */ /* 0x000fe20003800200 */
[----:B------:R-:W1:Y:S03]  /*2680*/  S2R R2, SR_LANEID ;  /* 0x0000000000027919 */ /* 0x000e660000000000 */
[----:B------:R3:W-:Y:S01]  /*2690*/  STG.E desc[UR6][R4.64], RZ ;  /* 0x000000ff04007986 */ /* 0x0007e2000c101906 */
[----:B--2---:R-:W-:-:S13]  /*26a0*/  ISETP.NE.AND P0, PT, R6, RZ, PT ;  /* 0x000000ff0600720c */ /* 0x004fda0003f05270 */
[----:B01-3--:R-:W-:Y:S05]  /*26b0*/  @!P0 BRA `(.L_x_57) ;  /* 0x00000000001c8947 */ /* 0x00bfea0003800000 */
[----:B------:R-:W0:Y:S01]  /*26c0*/  S2R R6, SR_LANEID ;  /* 0x0000000000067919 */ /* 0x000e220000000000 */
[----:B------:R-:W1:Y:S01]  /*26d0*/  LDC.64 R4, c[0x0][0x3b0] ;  /* 0x0000ec00ff047b82 */ /* 0x000e620000000a00 */
[----:B------:R-:W-:Y:S02]  /*26e0*/  VOTEU.ANY UR5, UPT, PT ;  /* 0x0000000000057886 */ /* 0x000fe400038e0100 */
[----:B------:R-:W-:Y:S02]  /*26f0*/  UFLO.U32 UR8, UR5 ;  /* 0x00000005000872bd */ /* 0x000fe400080e0000 */
[----:B------:R-:W1:Y:S04]  /*2700*/  POPC R7, UR5 ;  /* 0x0000000500077d09 */ /* 0x000e680008000000 */
[----:B0-----:R-:W-:-:S13]  /*2710*/  ISETP.EQ.U32.AND P0, PT, R6, UR8, PT ;  /* 0x0000000806007c0c */ /* 0x001fda000bf02070 */
[----:B-1----:R0:W-:Y:S02]  /*2720*/  @P0 REDG.E.ADD.STRONG.GPU desc[UR6][R4.64], R7 ;  /* 0x000000070400098e */ /* 0x0021e4000c12e106 */
.L_x_57:
[----:B------:R-:W-:Y:S05]  /*2730*/  BSYNC.RECONVERGENT B0 ;  /* 0x0000000000007941 */ /* 0x000fea0003800200 */
.L_x_56:
[----:B------:R-:W-:Y:S02]  /*2740*/  VOTEU.ANY UR5, UPT, PT ;  /* 0x0000000000057886 */ /* 0x000fe400038e0100 */
[----:B------:R-:W-:Y:S02]  /*2750*/  UFLO.U32 UR8, UR5 ;  /* 0x00000005000872bd */ /* 0x000fe400080e0000 */
[----:B0-----:R-:W0:Y:S04]  /*2760*/  POPC R7, UR5 ;  /* 0x0000000500077d09 */ /* 0x001e280008000000 */
[----:B------:R-:W-:-:S13]  /*2770*/  ISETP.EQ.U32.AND P0, PT, R2, UR8, PT ;  /* 0x0000000802007c0c */ /* 0x000fda000bf02070 */
[----:B0-----:R0:W-:Y:S01]  /*2780*/  @P0 REDG.E.ADD.STRONG.GPU desc[UR6][R8.64], R7 ;  /* 0x000000070800098e */ /* 0x0011e2000c12e106 */
[----:B------:R-:W-:Y:S01]  /*2790*/  UISETP.GE.U32.AND UP2, UPT, UR10, 0xf, UPT ;  /* 0x0000000f0a00788c */ /* 0x000fe2000bf46070 */
[----:B------:R-:W-:-:S08]  /*27a0*/  IMAD.MOV.U32 R5, RZ, RZ, RZ ;  /* 0x000000ffff057224 */ /* 0x000fd000078e00ff */
[----:B------:R-:W-:Y:S05]  /*27b0*/  BRA.U !UP2, `(.L_x_58) ;  /* 0x000000010ab07547 */ /* 0x000fea000b800000 */
[----:B0-----:R-:W-:Y:S01]  /*27c0*/  HFMA2 R9, -RZ, RZ, 0, 0 ;  /* 0x00000000ff097431 */ /* 0x001fe200000001ff */
[----:B------:R-:W0:Y:S01]  /*27d0*/  LDCU UR5, c[0x0][0x3c0] ;  /* 0x00007800ff0577ac */ /* 0x000e220008000800 */
[----:B------:R-:W-:-:S05]  /*27e0*/  NOP ;  /* 0x0000000000007918 */ /* 0x000fca0000000000 */
.L_x_59:
        /* <DEDUP_REMOVED lines=20> */
[----:B0-----:R-:W-:-:S04]  /*2930*/  IMAD.WIDE.U32 R6, R9, 0x4, R6 ;  /* 0x0000000409067825 */ /* 0x001fc800078e0006 */
[----:B------:R-:W-:-:S05]  /*2940*/  VIADD R9, R9, 0x10 ;  /* 0x0000001009097836 */ /* 0x000fca0000000000 */
        /* <DEDUP_REMOVED lines=19> */
.L_x_58:
[----:B------:R-:W-:-:S09]  /*2a80*/  UISETP.NE.AND UP2, UPT, UR9, URZ, UPT ;  /* 0x000000ff0900728c */ /* 0x000fd2000bf45270 */
[----:B------:R-:W-:Y:S05]  /*2a90*/  BRA.U !UP2, `(.L_x_60) ;  /* 0x000000010af07547 */ /* 0x000fea000b800000 */
[----:B------:R-:W-:Y:S01]  /*2aa0*/  UISETP.NE.AND UP2, UPT, UR11, URZ, UPT ;  /* 0x000000ff0b00728c */ /* 0x000fe2000bf45270 */
[----:B------:R-:W-:Y:S10]  /*2ab0*/  BRA.U !UP1, `(.L_x_61) ;  /* 0x00000001095c7547 */ /* 0x000ff4000b800000 */
[----:B01----:R-:W0:Y:S01]  /*2ac0*/  LDC.64 R8, c[0x0][0x380] ;  /* 0x0000e000ff087b82 */ /* 0x003e220000000a00 */
[----:B------:R-:W1:Y:S02]  /*2ad0*/  LDCU UR5, c[0x0][0x3c0] ;  /* 0x00007800ff0577ac */ /* 0x000e640008000800 */
[----:B-1----:R-:W-:-:S04]  /*2ae0*/  IMAD R7, R0, UR5, R5 ;  /* 0x0000000500077c24 */ /* 0x002fc8000f8e0205 */
[----:B0-----:R-:W-:Y:S02]  /*2af0*/  IMAD.WIDE R8, R7, 0x4, R8 ;  /* 0x0000000407087825 */ /* 0x001fe400078e0208 */
[----:B------:R-:W0:Y:S03]  /*2b00*/  LDC.64 R6, c[0x0][0x398] ;  /* 0x0000e600ff067b82 */ /* 0x000e260000000a00 */
        /* <DEDUP_REMOVED lines=8> */
[----:B0-----:R-:W-:-:S05]  /*2b90*/  IMAD.WIDE.U32 R6, R5, 0x4, R6 ;  /* 0x0000000405067825 */ /* 0x001fca00078e0006 */
        /* <DEDUP_REMOVED lines=8> */
[----:B------:R-:W-:-:S07]  /*2c20*/  IADD3 R5, PT, PT, R5, 0x8, RZ ;  /* 0x0000000805057810 */ /* 0x000fce0007ffe0ff */
.L_x_61:
[----:B------:R-:W-:Y:S05]  /*2c30*/  BRA.U !UP2, `(.L_x_60) ;  /* 0x000000010a887547 */ /* 0x000fea000b800000 */
[----:B------:R-:W-:Y:S01]  /*2c40*/  UISETP.NE.AND UP2, UPT, UR4, URZ, UPT ;  /* 0x000000ff0400728c */ /* 0x000fe2000bf45270 */
[----:B------:R-:W-:Y:S10]  /*2c50*/  BRA.U !UP0, `(.L_x_62) ;  /* 0x00000001083c7547 */ /* 0x000ff4000b800000 */
[----:B012---:R-:W0:Y:S01]  /*2c60*/  LDC.64 R6, c[0x0][0x380] ;  /* 0x0000e000ff067b82 */ /* 0x007e220000000a00 */
[----:B------:R-:W1:Y:S02]  /*2c70*/  LDCU UR5, c[0x0][0x3c0] ;  /* 0x00007800ff0577ac */ /* 0x000e640008000800 */
[----:B-1----:R-:W-:-:S04]  /*2c80*/  IMAD R9, R0, UR5, R5 ;  /* 0x0000000500097c24 */ /* 0x002fc8000f8e0205 */
[----:B0-----:R-:W-:Y:S02]  /*2c90*/  IMAD.WIDE R8, R9, 0x4, R6 ;  /* 0x0000000409087825 */ /* 0x001fe400078e0206 */
[----:B------:R-:W0:Y:S03]  /*2ca0*/  LDC.64 R6, c[0x0][0x398] ;  /* 0x0000e600ff067b82 */ /* 0x000e260000000a00 */
[----:B------:R-:W2:Y:S04]  /*2cb0*/  LDG.E.CONSTANT R11, desc[UR6][R8.64] ;  /* 0x00000006080b7981 */ /* 0x000ea8000c1e9900 */
[----:B------:R-:W3:Y:S04]  /*2cc0*/  LDG.E.CONSTANT R13, desc[UR6][R8.64+0x4] ;  /* 0x00000406080d7981 */ /* 0x000ee8000c1e9900 */
[----:B------:R-:W4:Y:S04]  /*2cd0*/  LDG.E.CONSTANT R15, desc[UR6][R8.64+0x8] ;  /* 0x00000806080f7981 */ /* 0x000f28000c1e9900 */
[----:B------:R-:W5:Y:S01]  /*2ce0*/  LDG.E.CONSTANT R17, desc[UR6][R8.64+0xc] ;  /* 0x00000c0608117981 */ /* 0x000f62000c1e9900 */
[----:B0-----:R-:W-:-:S05]  /*2cf0*/  IMAD.WIDE.U32 R6, R5, 0x4, R6 ;  /* 0x0000000405067825 */ /* 0x001fca00078e0006 */
[----:B--2---:R0:W-:Y:S04]  /*2d00*/  REDG.E.ADD.F32.FTZ.RN.STRONG.GPU desc[UR6][R6.64], R11 ;  /* 0x0000000b060079a6 */ /* 0x0041e8000c12f306 */
[----:B---3--:R0:W-:Y:S04]  /*2d10*/  REDG.E.ADD.F32.FTZ.RN.STRONG.GPU desc[UR6][R6.64+0x4], R13 ;  /* 0x0000040d060079a6 */ /* 0x0081e8000c12f306 */
[----:B----4-:R0:W-:Y:S04]  /*2d20*/  REDG.E.ADD.F32.FTZ.RN.STRONG.GPU desc[UR6][R6.64+0x8], R15 ;  /* 0x0000080f060079a6 */ /* 0x0101e8000c12f306 */
[----:B-----5:R0:W-:Y:S01]  /*2d30*/  REDG.E.ADD.F32.FTZ.RN.STRONG.GPU desc[UR6][R6.64+0xc], R17 ;  /* 0x00000c11060079a6 */ /* 0x0201e2000c12f306 */
[----:B------:R-:W-:-:S07]  /*2d40*/  VIADD R5, R5, 0x4 ;  /* 0x0000000405057836 */ /* 0x000fce0000000000 */
.L_x_62:
[----:B------:R-:W-:Y:S05]  /*2d50*/  BRA.U !UP2, `(.L_x_60) ;  /* 0x000000010a407547 */ /* 0x000fea000b800000 */
[----:B012---:R-:W0:Y:S01]  /*2d60*/  LDC.64 R6, c[0x0][0x380] ;  /* 0x0000e000ff067b82 */ /* 0x007e220000000a00 */
[----:B------:R-:W1:Y:S02]  /*2d70*/  LDCU UR5, c[0x0][0x3c0] ;  /* 0x00007800ff0577ac */ /* 0x000e640008000800 */
[----:B-1----:R-:W-:-:S04]  /*2d80*/  IMAD R9, R0, UR5, R5 ;  /* 0x0000000500097c24 */ /* 0x002fc8000f8e0205 */
[----:B0-----:R-:W-:Y:S02]  /*2d90*/  IMAD.WIDE R6, R9, 0x4, R6 ;  /* 0x0000000409067825 */ /* 0x001fe400078e0206 */
[----:B------:R-:W0:Y:S03]  /*2da0*/  LDC.64 R8, c[0x0][0x398] ;  /* 0x0000e600ff087b82 */ /* 0x000e260000000a00 */
[----:B------:R-:W2:Y:S01]  /*2db0*/  LDG.E.CONSTANT R11, desc[UR6][R6.64] ;  /* 0x00000006060b7981 */ /* 0x000ea2000c1e9900 */
[----:B0-----:R-:W-:-:S05]  /*2dc0*/  IMAD.WIDE.U32 R4, R5, 0x4, R8 ;  /* 0x0000000405047825 */ /* 0x001fca00078e0008 */
        /* <DEDUP_REMOVED lines=9> */
.L_x_60:
[----:B------:R-:W5:Y:S01]  /*2e60*/  LDCU UR5, c[0x0][0x3b8] ;  /* 0x00007700ff0577ac */ /* 0x000f620008000800 */
[----:B------:R-:W-:-:S05]  /*2e70*/  IMAD.IADD R0, R3, 0x1, R0 ;  /* 0x0000000103007824 */ /* 0x000fca00078e0200 */
[----:B-----5:R-:W-:-:S13]  /*2e80*/  ISETP.GE.AND P0, PT, R0, UR5, PT ;  /* 0x0000000500007c0c */ /* 0x020fda000bf06270 */
[----:B------:R-:W-:Y:S05]  /*2e90*/  @!P0 BRA `(.L_x_63) ;  /* 0xfffffff400dc8947 */ /* 0x000fea000383ffff */
[----:B------:R-:W-:Y:S05]  /*2ea0*/  EXIT ;  /* 0x000000000000794d */ /* 0x000fea0003800000 */
.L_x_48:
[----:B------:R-:W0:Y:S02]  /*2eb0*/  LDCU.64 UR4, c[0x0][0x3a8] ;  /* 0x00007500ff0477ac */ /* 0x000e240008000a00 */
[----:B0-----:R-:W-:-:S04]  /*2ec0*/  UISETP.NE.U32.AND UP0, UPT, UR4, URZ, UPT ;  /* 0x000000ff0400728c */ /* 0x001fc8000bf05070 */
[----:B------:R-:W-:-:S09]  /*2ed0*/  UISETP.NE.AND.EX UP0, UPT, UR5, URZ, UPT, UP0 ;  /* 0x000000ff0500728c */ /* 0x000fd2000bf05300 */
[----:B------:R-:W-:Y:S05]  /*2ee0*/  BRA.U !UP0, `(.L_x_64) ;  /* 0x0000000108747547 */ /* 0x000fea000b800000 */
[----:B------:R-:W0:Y:S01]  /*2ef0*/  LDC.64 R8, c[0x0][0x3a0] ;  /* 0x0000e800ff087b82 */ /* 0x000e220000000a00 */
[----:B------:R-:W1:Y:S07]  /*2f00*/  LDCU UR8, c[0x0][0x3b8] ;  /* 0x00007700ff0877ac */ /* 0x000e6e0008000800 */
[----:B------:R-:W2:Y:S08]  /*2f10*/  LDC.64 R10, c[0x0][0x390] ;  /* 0x0000e400ff0a7b82 */ /* 0x000eb00000000a00 */
[----:B------:R-:W3:Y:S02]  /*2f20*/  LDC.64 R12, c[0x0][0x3a8] ;  /* 0x0000ea00ff0c7b82 */ /* 0x000ee40000000a00 */
.L_x_67:
[----:B---3--:R-:W-:-:S06]  /*2f30*/  IMAD.WIDE R6, R0, 0x4, R12 ;  /* 0x0000000400067825 */ /* 0x008fcc00078e020c */
[----:B------:R-:W3:Y:S01]  /*2f40*/  LDG.E.CONSTANT R6, desc[UR6][R6.64] ;  /* 0x0000000606067981 */ /* 0x000ee2000c1e9900 */
[----:B--2---:R-:W-:Y:S01]  /*2f50*/  IMAD.WIDE R4, R0, 0x4, R10 ;  /* 0x0000000400047825 */ /* 0x004fe200078e020a */
[----:B------:R-:W-:Y:S01]  /*2f60*/  BSSY.RECONVERGENT B0, `(.L_x_65) ;  /* 0x000000c000007945 */ /* 0x000fe20003800200 */
[----:B------:R-:W2:Y:S03]  /*2f70*/  S2R R2, SR_LANEID ;  /* 0x0000000000027919 */ /* 0x000ea60000000000 */
[----:B------:R4:W-:Y:S01]  /*2f80*/  STG.E desc[UR6][R4.64], RZ ;  /* 0x000000ff04007986 */ /* 0x0009e2000c101906 */
[----:B---3--:R-:W-:-:S13]  /*2f90*/  ISETP.NE.AND P0, PT, R6, RZ, PT ;  /* 0x000000ff0600720c */ /* 0x008fda0003f05270 */
[----:B--2-4-:R-:W-:Y:S05]  /*2fa0*/  @!P0 BRA `(.L_x_66) ;  /* 0x00000000001c8947 */ /* 0x014fea0003800000 */
[----:B------:R-:W2:Y:S01]  /*2fb0*/  S2R R6, SR_LANEID ;  /* 0x0000000000067919 */ /* 0x000ea20000000000 */
[----:B------:R-:W3:Y:S01]  /*2fc0*/  LDC.64 R4, c[0x0][0x3b0] ;  /* 0x0000ec00ff047b82 */ /* 0x000ee20000000a00 */
[----:B------:R-:W-:Y:S02]  /*2fd0*/  VOTEU.ANY UR4, UPT, PT ;  /* 0x0000000000047886 */ /* 0x000fe400038e0100 */
[----:B------:R-:W-:Y:S02]  /*2fe0*/  UFLO.U32 UR5, UR4 ;  /* 0x00000004000572bd */ /* 0x000fe400080e0000 */
[----:B------:R-:W3:Y:S04]  /*2ff0*/  POPC R7, UR4 ;  /* 0x0000000400077d09 */ /* 0x000ee80008000000 */
[----:B--2---:R-:W-:-:S13]  /*3000*/  ISETP.EQ.U32.AND P0, PT, R6, UR5, PT ;  /* 0x0000000506007c0c */ /* 0x004fda000bf02070 */
[----:B---3--:R2:W-:Y:S02]  /*3010*/  @P0 REDG.E.ADD.STRONG.GPU desc[UR6][R4.64], R7 ;  /* 0x000000070400098e */ /* 0x0085e4000c12e106 */
.L_x_66:
[----:B-1----:R-:W-:Y:S05]  /*3020*/  BSYNC.RECONVERGENT B0 ;  /* 0x0000000000007941 */ /* 0x002fea0003800200 */
.L_x_65:
[----:B------:R-:W-:Y:S02]  /*3030*/  VOTEU.ANY UR4, UPT, PT ;  /* 0x0000000000047886 */ /* 0x000fe400038e0100 */
[----:B------:R-:W-:Y:S02]  /*3040*/  UFLO.U32 UR5, UR4 ;  /* 0x00000004000572bd */ /* 0x000fe400080e0000 */
[----:B--2---:R-:W0:Y:S04]  /*3050*/  POPC R5, UR4 ;  /* 0x0000000400057d09 */ /* 0x004e280008000000 */
[----:B------:R-:W-:Y:S02]  /*3060*/  ISETP.EQ.U32.AND P0, PT, R2, UR5, PT ;  /* 0x0000000502007c0c */ /* 0x000fe4000bf02070 */
[----:B------:R-:W-:-:S11]  /*3070*/  IADD3 R0, PT, PT, R3, R0, RZ ;  /* 0x0000000003007210 */ /* 0x000fd60007ffe0ff */
[----:B0-----:R4:W-:Y:S01]  /*3080*/  @P0 REDG.E.ADD.STRONG.GPU desc[UR6][R8.64], R5 ;  /* 0x000000050800098e */ /* 0x0019e2000c12e106 */
[----:B------:R-:W-:-:S13]  /*3090*/  ISETP.GE.AND P0, PT, R0, UR8, PT ;  /* 0x0000000800007c0c */ /* 0x000fda000bf06270 */
[----:B----4-:R-:W-:Y:S05]  /*30a0*/  @!P0 BRA `(.L_x_67) ;  /* 0xfffffffc00a08947 */ /* 0x010fea000383ffff */
[----:B------:R-:W-:Y:S05]  /*30b0*/  EXIT ;  /* 0x000000000000794d */ /* 0x000fea0003800000 */
.L_x_64:
[----:B------:R-:W0:Y:S01]  /*30c0*/  S2R R2, SR_LANEID ;  /* 0x0000000000027919 */ /* 0x000e220000000000 */
[----:B------:R-:W1:Y:S08]  /*30d0*/  LDC.64 R6, c[0x0][0x3a0] ;  /* 0x0000e800ff067b82 */ /* 0x000e700000000a00 */
[----:B------:R-:W2:Y:S02]  /*30e0*/  LDC.64 R8, c[0x0][0x390] ;  /* 0x0000e400ff087b82 */ /* 0x000ea40000000a00 */
.L_x_68:
[----:B------:R-:W-:Y:S01]  /*30f0*/  VOTEU.ANY UR4, UPT, PT ;  /* 0x0000000000047886 */ /* 0x000fe200038e0100 */
[----:B--2---:R-:W-:Y:S01]  /*3100*/  IMAD.WIDE R4, R0, 0x4, R8 ;  /* 0x0000000400047825 */ /* 0x004fe200078e0208 */
[----:B------:R-:W-:Y:S02]  /*3110*/  UFLO.U32 UR5, UR4 ;  /* 0x00000004000572bd */ /* 0x000fe400080e0000 */
[----:B------:R-:W1:Y:S01]  /*3120*/  POPC R11, UR4 ;  /* 0x00000004000b7d09 */ /* 0x000e620008000000 */
[----:B------:R-:W-:Y:S01]  /*3130*/  IMAD.IADD R0, R3, 0x1, R0 ;  /* 0x0000000103007824 */ /* 0x000fe200078e0200 */
[----:B------:R3:W-:Y:S02]  /*3140*/  STG.E desc[UR6][R4.64], RZ ;  /* 0x000000ff04007986 */ /* 0x0007e4000c101906 */
[----:B0-----:R-:W-:-:S13]  /*3150*/  ISETP.EQ.U32.AND P0, PT, R2, UR5, PT ;  /* 0x0000000502007c0c */ /* 0x001fda000bf02070 */
[----:B-1----:R3:W-:Y:S01]  /*3160*/  @P0 REDG.E.ADD.STRONG.GPU desc[UR6][R6.64], R11 ;  /* 0x0000000b0600098e */ /* 0x0027e2000c12e106 */
[----:B------:R-:W-:-:S13]  /*3170*/  ISETP.GE.AND P0, PT, R0, UR8, PT ;  /* 0x0000000800007c0c */ /* 0x000fda000bf06270 */
[----:B---3--:R-:W-:Y:S05]  /*3180*/  @!P0 BRA `(.L_x_68) ;  /* 0xfffffffc00d88947 */ /* 0x008fea000383ffff */
[----:B------:R-:W-:Y:S05]  /*3190*/  EXIT ;  /* 0x000000000000794d */ /* 0x000fea0003800000 */
.L_x_69:
        /* <DEDUP_REMOVED lines=14> */
.L_x_72:


//--------------------- .nv.shared.reserved.0     --------------------------
	.section	.nv.shared.reserved.0,"aw",@nobits
	.weak		__nv_reservedSMEM_offset_0_alias
	.size		__nv_reservedSMEM_offset_0_alias, 0, 64
	.other		__nv_reservedSMEM_offset_0_alias,@"STO_CUDA_RESERVED_SHARED STV_DEFAULT"
__nv_reservedSMEM_offset_0_alias:
	.zero		0
	.zero		64


//--------------------- .nv.constant0._Z21compute_new_centroidsPKfPKiPfii --------------------------
	.section	.nv.constant0._Z21compute_new_centroidsPKfPKiPfii,"a",@progbits
	.sectionflags	@""
	.align	4
.nv.constant0._Z21compute_new_centroidsPKfPKiPfii:
	.zero		928


//--------------------- .nv.constant0._Z21assign_and_accumulatePKfS0_PiPfS1_PKiS1_iii --------------------------
	.section	.nv.constant0._Z21assign_and_accumulatePKfS0_PiPfS1_PKiS1_iii,"a",@progbits
	.sectionflags	@""
	.align	4
.nv.constant0._Z21assign_and_accumulatePKfS0_PiPfS1_PKiS1_iii:
	.zero		964


//--------------------- SYMBOLS --------------------------

	.type		.nv.reservedSmem.offset0,@object
	.size		.nv.reservedSmem.offset0,0x4
